	.target	sm_90a

	.elftype	@"ET_EXEC"


//--------------------- .note.nv.tkinfo           --------------------------
	.section	.note.nv.tkinfo,"",@"SHT_NOTE"
	.sectionflags	@"SHF_NOTE_NV_TKINFO"
	.tkinfo
        /*0018*/ 	.word	0x00000002
        /*0030*/ 	.string	""
        /*0030*/ 	.string	"ptxas"
        /*0030*/ 	.string	"Cuda compilation tools, release 13.0, V13.0.88"
        /*0030*/ 	.string	"Build cuda_13.0.r13.0/compiler.36424714_0"
        /*0030*/ 	.string	"-arch sm_90a -m 64 "



//--------------------- .note.nv.cuinfo           --------------------------
	.section	.note.nv.cuinfo,"",@"SHT_NOTE"
	.sectionflags	@"SHF_NOTE_NV_CUINFO"
        /*0018*/ 	.short	0x0002
        /*001a*/ 	.short	0x005a
        /*001c*/ 	.short	0x0082
	.zero		2


//--------------------- .nv.info                  --------------------------
	.section	.nv.info,"",@"SHT_CUDA_INFO"
	.align	4


	//----- nvinfo : EIATTR_REGCOUNT
	.align		4
        /*0000*/ 	.byte	0x04, 0x2f
        /*0002*/ 	.short	(.L_15 - .L_14)
	.align		4
.L_14:
        /*0004*/ 	.word	index@(_ZN7cutlass13device_kernelINS_4gemm6kernel13GemmUniversalIN4cute5tupleIJiiiiEEENS1_10collective13CollectiveMmaINS1_34MainloopSm90TmaGmmaWarpSpecializedILi4ENS5_IJNS4_1CILi1EEESB_SB_EEENS1_35KernelTmaWarpSpecializedCooperativeEEENS5_IJNSA_ILi128EEENSA_ILi256EEENSA_ILi32EEEEEENS_10tfloat32_tENS5_IJlSB_lEEESJ_SK_NS4_8TiledMMAINS4_8MMA_AtomIJNS4_4SM904GMMA30MMA_64x256x8_F32TF32TF32_SS_TNILNSO_7ScaleInE1ELSQ_1EEEEEENS4_6LayoutINS5_IJNSA_ILi2EEESB_SB_EEENS5_IJSB_NSA_ILi0EEESW_EEEEENS5_IJNS4_10UnderscoreESZ_SZ_EEEEENS4_13SM90_TMA_LOADENS4_14ComposedLayoutINS4_7SwizzleILi3ELi4ELi3EEENS4_18smem_ptr_flag_bitsILi32EEENST_INS5_IJNSA_ILi8EEESH_EEENS5_IJSH_SB_EEEEEEEvNS4_8identityES12_S1C_vS1D_EENS_8epilogue10collective6detail29Sm90TmaWarpSpecializedAdapterINS1G_15DefaultEpilogueISJ_SK_SK_NS1F_6thread17LinearCombinationISJ_Li1EffLNS1K_9ScaleType4KindE0ELNS_15FloatRoundStyleE2ESJ_EENS1_15EpilogueDefaultEEEEEvvEEEEvNT_6ParamsE)
        /*0008*/ 	.word	0x000000a8


	//----- nvinfo : EIATTR_FRAME_SIZE
	.align		4
.L_15:
        /*000c*/ 	.byte	0x04, 0x11
        /*000e*/ 	.short	(.L_17 - .L_16)
	.align		4
.L_16:
        /*0010*/ 	.word	index@(_ZN7cutlass13device_kernelINS_4gemm6kernel13GemmUniversalIN4cute5tupleIJiiiiEEENS1_10collective13CollectiveMmaINS1_34MainloopSm90TmaGmmaWarpSpecializedILi4ENS5_IJNS4_1CILi1EEESB_SB_EEENS1_35KernelTmaWarpSpecializedCooperativeEEENS5_IJNSA_ILi128EEENSA_ILi256EEENSA_ILi32EEEEEENS_10tfloat32_tENS5_IJlSB_lEEESJ_SK_NS4_8TiledMMAINS4_8MMA_AtomIJNS4_4SM904GMMA30MMA_64x256x8_F32TF32TF32_SS_TNILNSO_7ScaleInE1ELSQ_1EEEEEENS4_6LayoutINS5_IJNSA_ILi2EEESB_SB_EEENS5_IJSB_NSA_ILi0EEESW_EEEEENS5_IJNS4_10UnderscoreESZ_SZ_EEEEENS4_13SM90_TMA_LOADENS4_14ComposedLayoutINS4_7SwizzleILi3ELi4ELi3EEENS4_18smem_ptr_flag_bitsILi32EEENST_INS5_IJNSA_ILi8EEESH_EEENS5_IJSH_SB_EEEEEEEvNS4_8identityES12_S1C_vS1D_EENS_8epilogue10collective6detail29Sm90TmaWarpSpecializedAdapterINS1G_15DefaultEpilogueISJ_SK_SK_NS1F_6thread17LinearCombinationISJ_Li1EffLNS1K_9ScaleType4KindE0ELNS_15FloatRoundStyleE2ESJ_EENS1_15EpilogueDefaultEEEEEvvEEEEvNT_6ParamsE)
        /*0014*/ 	.word	0x00000000


	//----- nvinfo : EIATTR_MIN_STACK_SIZE
	.align		4
.L_17:
        /*0018*/ 	.byte	0x04, 0x12
        /*001a*/ 	.short	(.L_19 - .L_18)
	.align		4
.L_18:
        /*001c*/ 	.word	index@(_ZN7cutlass13device_kernelINS_4gemm6kernel13GemmUniversalIN4cute5tupleIJiiiiEEENS1_10collective13CollectiveMmaINS1_34MainloopSm90TmaGmmaWarpSpecializedILi4ENS5_IJNS4_1CILi1EEESB_SB_EEENS1_35KernelTmaWarpSpecializedCooperativeEEENS5_IJNSA_ILi128EEENSA_ILi256EEENSA_ILi32EEEEEENS_10tfloat32_tENS5_IJlSB_lEEESJ_SK_NS4_8TiledMMAINS4_8MMA_AtomIJNS4_4SM904GMMA30MMA_64x256x8_F32TF32TF32_SS_TNILNSO_7ScaleInE1ELSQ_1EEEEEENS4_6LayoutINS5_IJNSA_ILi2EEESB_SB_EEENS5_IJSB_NSA_ILi0EEESW_EEEEENS5_IJNS4_10UnderscoreESZ_SZ_EEEEENS4_13SM90_TMA_LOADENS4_14ComposedLayoutINS4_7SwizzleILi3ELi4ELi3EEENS4_18smem_ptr_flag_bitsILi32EEENST_INS5_IJNSA_ILi8EEESH_EEENS5_IJSH_SB_EEEEEEEvNS4_8identityES12_S1C_vS1D_EENS_8epilogue10collective6detail29Sm90TmaWarpSpecializedAdapterINS1G_15DefaultEpilogueISJ_SK_SK_NS1F_6thread17LinearCombinationISJ_Li1EffLNS1K_9ScaleType4KindE0ELNS_15FloatRoundStyleE2ESJ_EENS1_15EpilogueDefaultEEEEEvvEEEEvNT_6ParamsE)
        /*0020*/ 	.word	0x00000000
.L_19:


//--------------------- .nv.compat                --------------------------
	.section	.nv.compat,"",@"SHT_CUDA_COMPAT_INFO"
	.align	4
        /*0000*/ 	.byte	0x02, 0x09, 0x01, 0x00, 0x02, 0x02, 0x04, 0x00, 0x02, 0x05, 0x05, 0x00, 0x03, 0x07, 0x01, 0x01
        /*0010*/ 	.byte	0x02, 0x03, 0x01, 0x00, 0x02, 0x06, 0x01, 0x00, 0x04, 0x0b, 0x08, 0x00, 0x00, 0x00, 0x00, 0x00
        /*0020*/ 	.byte	0x00, 0x00, 0x00, 0x00


//--------------------- .nv.info._ZN7cutlass13device_kernelINS_4gemm6kernel13GemmUniversalIN4cute5tupleIJiiiiEEENS1_10collective13CollectiveMmaINS1_34MainloopSm90TmaGmmaWarpSpecializedILi4ENS5_IJNS4_1CILi1EEESB_SB_EEENS1_35KernelTmaWarpSpecializedCooperativeEEENS5_IJNSA_ILi128EEENSA_ILi256EEENSA_ILi32EEEEEENS_10tfloat32_tENS5_IJlSB_lEEESJ_SK_NS4_8TiledMMAINS4_8MMA_AtomIJNS4_4SM904GMMA30MMA_64x256x8_F32TF32TF32_SS_TNILNSO_7ScaleInE1ELSQ_1EEEEEENS4_6LayoutINS5_IJNSA_ILi2EEESB_SB_EEENS5_IJSB_NSA_ILi0EEESW_EEEEENS5_IJNS4_10UnderscoreESZ_SZ_EEEEENS4_13SM90_TMA_LOADENS4_14ComposedLayoutINS4_7SwizzleILi3ELi4ELi3EEENS4_18smem_ptr_flag_bitsILi32EEENST_INS5_IJNSA_ILi8EEESH_EEENS5_IJSH_SB_EEEEEEEvNS4_8identityES12_S1C_vS1D_EENS_8epilogue10collective6detail29Sm90TmaWarpSpecializedAdapterINS1G_15DefaultEpilogueISJ_SK_SK_NS1F_6thread17LinearCombinationISJ_Li1EffLNS1K_9ScaleType4KindE0ELNS_15FloatRoundStyleE2ESJ_EENS1_15EpilogueDefaultEEEEEvvEEEEvNT_6ParamsE --------------------------
	.section	.nv.info._ZN7cutlass13device_kernelINS_4gemm6kernel13GemmUniversalIN4cute5tupleIJiiiiEEENS1_10collective13CollectiveMmaINS1_34MainloopSm90TmaGmmaWarpSpecializedILi4ENS5_IJNS4_1CILi1EEESB_SB_EEENS1_35KernelTmaWarpSpecializedCooperativeEEENS5_IJNSA_ILi128EEENSA_ILi256EEENSA_ILi32EEEEEENS_10tfloat32_tENS5_IJlSB_lEEESJ_SK_NS4_8TiledMMAINS4_8MMA_AtomIJNS4_4SM904GMMA30MMA_64x256x8_F32TF32TF32_SS_TNILNSO_7ScaleInE1ELSQ_1EEEEEENS4_6LayoutINS5_IJNSA_ILi2EEESB_SB_EEENS5_IJSB_NSA_ILi0EEESW_EEEEENS5_IJNS4_10UnderscoreESZ_SZ_EEEEENS4_13SM90_TMA_LOADENS4_14ComposedLayoutINS4_7SwizzleILi3ELi4ELi3EEENS4_18smem_ptr_flag_bitsILi32EEENST_INS5_IJNSA_ILi8EEESH_EEENS5_IJSH_SB_EEEEEEEvNS4_8identityES12_S1C_vS1D_EENS_8epilogue10collective6detail29Sm90TmaWarpSpecializedAdapterINS1G_15DefaultEpilogueISJ_SK_SK_NS1F_6thread17LinearCombinationISJ_Li1EffLNS1K_9ScaleType4KindE0ELNS_15FloatRoundStyleE2ESJ_EENS1_15EpilogueDefaultEEEEEvvEEEEvNT_6ParamsE,"",@"SHT_CUDA_INFO"
	.sectionflags	@""
	.align	4


	//----- nvinfo : EIATTR_CUDA_API_VERSION
	.align		4
        /*0000*/ 	.byte	0x04, 0x37
        /*0002*/ 	.short	(.L_21 - .L_20)
.L_20:
        /*0004*/ 	.word	0x00000082


	//----- nvinfo : EIATTR_KPARAM_INFO
	.align		4
.L_21:
        /*0008*/ 	.byte	0x04, 0x17
        /*000a*/ 	.short	(.L_23 - .L_22)
.L_22:
        /*000c*/ 	.word	0x00000000
        /*0010*/ 	.short	0x0000
        /*0012*/ 	.short	0x0070
        /*0014*/ 	.byte	0x00, 0xf0, 0x01, 0x10


	//----- nvinfo : EIATTR_SPARSE_MMA_MASK
	.align		4
.L_23:
        /*0018*/ 	.byte	0x03, 0x50
        /*001a*/ 	.short	0x0000


	//----- nvinfo : EIATTR_MAXREG_COUNT
	.align		4
        /*001c*/ 	.byte	0x03, 0x1b
        /*001e*/ 	.short	0x00a8


	//----- nvinfo : EIATTR_NUM_BARRIERS
	.align		4
        /*0020*/ 	.byte	0x02, 0x4c
        /*0022*/ 	.byte	0x01
	.zero		1


	//----- nvinfo : EIATTR_EXTERNS
	.align		4
        /*0024*/ 	.byte	0x04, 0x0f
        /*0026*/ 	.short	(.L_25 - .L_24)


	//   ....[0]....
	.align		4
.L_24:
        /*0028*/ 	.word	index@(__assertfail)


	//----- nvinfo : EIATTR_MERCURY_ISA_VERSION
	.align		4
.L_25:
        /*002c*/ 	.byte	0x03, 0x5f
        /*002e*/ 	.short	0x0101


	//----- nvinfo : EIATTR_INT_WARP_WIDE_INSTR_OFFSETS
	.align		4
        /*0030*/ 	.byte	0x04, 0x31
        /*0032*/ 	.short	(.L_27 - .L_26)


	//   ....[0]....
.L_26:
        /*0034*/ 	.word	0x000003b0


	//   ....[1]....
        /*0038*/ 	.word	0x000003e0


	//   ....[2]....
        /*003c*/ 	.word	0x000004c0


	//----- nvinfo : EIATTR_COOP_GROUP_MASK_REGIDS
	.align		4
.L_27:
        /*0040*/ 	.byte	0x04, 0x29
        /*0042*/ 	.short	(.L_29 - .L_28)


	//   ....[0]....
.L_28:
        /*0044*/ 	.word	0xffffffff


	//   ....[1]....
        /*0048*/ 	.word	0xffffffff


	//   ....[2]....
        /*004c*/ 	.word	0xffffffff


	//   ....[3]....
        /*0050*/ 	.word	0xffffffff


	//   ....[4]....
        /*0054*/ 	.word	0xffffffff


	//----- nvinfo : EIATTR_COOP_GROUP_INSTR_OFFSETS
	.align		4
.L_29:
        /*0058*/ 	.byte	0x04, 0x28
        /*005a*/ 	.short	(.L_31 - .L_30)


	//   ....[0]....
.L_30:
        /*005c*/ 	.word	0x00000060


	//   ....[1]....
        /*0060*/ 	.word	0x00000070


	//   ....[2]....
        /*0064*/ 	.word	0x00000130


	//   ....[3]....
        /*0068*/ 	.word	0x000002c0


	//   ....[4]....
        /*006c*/ 	.word	0x00000f70


	//----- nvinfo : EIATTR_REG_RECONFIG
	.align		4
.L_31:
        /*0070*/ 	.byte	0x01, 0x54
	.zero		2


	//----- nvinfo : EIATTR_SYSCALL_OFFSETS
	.align		4
        /*0074*/ 	.byte	0x04, 0x46
        /*0076*/ 	.short	(.L_33 - .L_32)


	//   ....[0]....
.L_32:
        /*0078*/ 	.word	0x00001130


	//----- nvinfo : EIATTR_MBARRIER_INSTR_OFFSETS
	.align		4
.L_33:
        /*007c*/ 	.byte	0x04, 0x39
        /*007e*/ 	.short	(.L_35 - .L_34)


	//   ....[0]....
.L_34:
        /*0080*/ 	.word	0x00000230
        /*0084*/ 	.word	0x000000ff
        /*0088*/ 	.word	0x00000000
        /*008c*/ 	.short	0x0100
        /*008e*/ 	.byte	0x08
	.zero		1


	//   ....[1]....
        /*0090*/ 	.word	0x00000240
        /*0094*/ 	.word	0x000000ff
        /*0098*/ 	.word	0x00000020
        /*009c*/ 	.short	0x0100
        /*009e*/ 	.byte	0x08
	.zero		1


	//   ....[2]....
        /*00a0*/ 	.word	0x00000250
        /*00a4*/ 	.word	0x000000ff
        /*00a8*/ 	.word	0x00000008
        /*00ac*/ 	.short	0x0100
        /*00ae*/ 	.byte	0x08
	.zero		1


	//   ....[3]....
        /*00b0*/ 	.word	0x00000260
        /*00b4*/ 	.word	0x000000ff
        /*00b8*/ 	.word	0x00000028
        /*00bc*/ 	.short	0x0100
        /*00be*/ 	.byte	0x08
	.zero		1


	//   ....[4]....
        /*00c0*/ 	.word	0x00000270
        /*00c4*/ 	.word	0x000000ff
        /*00c8*/ 	.word	0x00000010
        /*00cc*/ 	.short	0x0100
        /*00ce*/ 	.byte	0x08
	.zero		1


	//   ....[5]....
        /*00d0*/ 	.word	0x00000280
        /*00d4*/ 	.word	0x000000ff
        /*00d8*/ 	.word	0x00000030
        /*00dc*/ 	.short	0x0100
        /*00de*/ 	.byte	0x08
	.zero		1


	//   ....[6]....
        /*00e0*/ 	.word	0x00000290
        /*00e4*/ 	.word	0x000000ff
        /*00e8*/ 	.word	0x00000018
        /*00ec*/ 	.short	0x0100
        /*00ee*/ 	.byte	0x08
	.zero		1


	//   ....[7]....
        /*00f0*/ 	.word	0x000002a0
        /*00f4*/ 	.word	0x000000ff
        /*00f8*/ 	.word	0x00000038
        /*00fc*/ 	.short	0x0100
        /*00fe*/ 	.byte	0x08
	.zero		1


	//   ....[8]....
        /*0100*/ 	.word	0x00000530
        /*0104*/ 	.word	0x000000ff
        /*0108*/ 	.word	0x00000050
        /*010c*/ 	.short	0x0100
        /*010e*/ 	.byte	0x06
	.zero		1


	//   ....[9]....
        /*0110*/ 	.word	0x00000590
        /*0114*/ 	.word	0x000000ff
        /*0118*/ 	.word	0x00000058
        /*011c*/ 	.short	0x0100
        /*011e*/ 	.byte	0x06
	.zero		1


	//   ....[10]....
        /*0120*/ 	.word	0x000011b0
        /*0124*/ 	.word	0x00000003
        /*0128*/ 	.word	0x00000000
        /*012c*/ 	.short	0x010a
        /*012e*/ 	.byte	0x3f
	.zero		1


	//   ....[11]....
        /*0130*/ 	.word	0x000011f0
        /*0134*/ 	.word	0x00000003
        /*0138*/ 	.word	0x00000000
        /*013c*/ 	.short	0x010a
        /*013e*/ 	.byte	0x3f
	.zero		1


	//   ....[12]....
        /*0140*/ 	.word	0x000015c0
        /*0144*/ 	.word	0x000000ff
        /*0148*/ 	.word	0x00000000
        /*014c*/ 	.short	0x010a
        /*014e*/ 	.byte	0x08
	.zero		1


	//   ....[13]....
        /*0150*/ 	.word	0x00001600
        /*0154*/ 	.word	0x000000ff
        /*0158*/ 	.word	0x00000000
        /*015c*/ 	.short	0x010a
        /*015e*/ 	.byte	0x08
	.zero		1


	//   ....[14]....
        /*0160*/ 	.word	0x00001890
        /*0164*/ 	.word	0x000000ff
        /*0168*/ 	.word	0x00000000
        /*016c*/ 	.short	0x0101
        /*016e*/ 	.byte	0x08
	.zero		1


	//   ....[15]....
        /*0170*/ 	.word	0x00001a70
        /*0174*/ 	.word	0x000000ff
        /*0178*/ 	.word	0x00000000
        /*017c*/ 	.short	0x0101
        /*017e*/ 	.byte	0x04
	.zero		1


	//   ....[16]....
        /*0180*/ 	.word	0x0000a8e0
        /*0184*/ 	.word	0x0000000c
        /*0188*/ 	.word	0x00000020
        /*018c*/ 	.short	0x010a
        /*018e*/ 	.byte	0x3f
	.zero		1


	//   ....[17]....
        /*0190*/ 	.word	0x0000aca0
        /*0194*/ 	.word	0x00000005
        /*0198*/ 	.word	0x00000058
        /*019c*/ 	.short	0x0101
        /*019e*/ 	.byte	0x3f
	.zero		1


	//   ....[18]....
        /*01a0*/ 	.word	0x0000b3a0
        /*01a4*/ 	.word	0x00000007
        /*01a8*/ 	.word	0x00000000
        /*01ac*/ 	.short	0x010a
        /*01ae*/ 	.byte	0x3f
	.zero		1


	//   ....[19]....
        /*01b0*/ 	.word	0x0000b420
        /*01b4*/ 	.word	0x00000006
        /*01b8*/ 	.word	0x00000000
        /*01bc*/ 	.short	0x010a
        /*01be*/ 	.byte	0x3f
	.zero		1


	//   ....[20]....
        /*01c0*/ 	.word	0x0000b4b0
        /*01c4*/ 	.word	0x00000007
        /*01c8*/ 	.word	0x00000000
        /*01cc*/ 	.short	0x010a
        /*01ce*/ 	.byte	0x3f
	.zero		1


	//   ....[21]....
        /*01d0*/ 	.word	0x0000b540
        /*01d4*/ 	.word	0x00000005
        /*01d8*/ 	.word	0x00000000
        /*01dc*/ 	.short	0x010a
        /*01de*/ 	.byte	0x3f
	.zero		1


	//   ....[22]....
        /*01e0*/ 	.word	0x0000b5a0
        /*01e4*/ 	.word	0x00000003
        /*01e8*/ 	.word	0x00000000
        /*01ec*/ 	.short	0x010a
        /*01ee*/ 	.byte	0x3f
	.zero		1


	//   ....[23]....
        /*01f0*/ 	.word	0x0000b600
        /*01f4*/ 	.word	0x00000004
        /*01f8*/ 	.word	0x00000000
        /*01fc*/ 	.short	0x010a
        /*01fe*/ 	.byte	0x3f
	.zero		1


	//   ....[24]....
        /*0200*/ 	.word	0x0000b6d0
        /*0204*/ 	.word	0x0000000c
        /*0208*/ 	.word	0x00000020
        /*020c*/ 	.short	0x010a
        /*020e*/ 	.byte	0x3f
	.zero		1


	//   ....[25]....
        /*0210*/ 	.word	0x0000b7a0
        /*0214*/ 	.word	0x00000007
        /*0218*/ 	.word	0x00000000
        /*021c*/ 	.short	0x010a
        /*021e*/ 	.byte	0x3f
	.zero		1


	//   ....[26]....
        /*0220*/ 	.word	0x0000b7f0
        /*0224*/ 	.word	0x00000006
        /*0228*/ 	.word	0x00000000
        /*022c*/ 	.short	0x010a
        /*022e*/ 	.byte	0x3f
	.zero		1


	//   ....[27]....
        /*0230*/ 	.word	0x0000b840
        /*0234*/ 	.word	0x00000007
        /*0238*/ 	.word	0x00000000
        /*023c*/ 	.short	0x010a
        /*023e*/ 	.byte	0x3f
	.zero		1


	//----- nvinfo : EIATTR_NUM_MBARRIERS
	.align		4
.L_35:
        /*0240*/ 	.byte	0x03, 0x38
        /*0242*/ 	.short	0x000a


	//----- nvinfo : EIATTR_EXIT_INSTR_OFFSETS
	.align		4
        /*0244*/ 	.byte	0x04, 0x1c
        /*0246*/ 	.short	(.L_37 - .L_36)


	//   ....[0]....
.L_36:
        /*0248*/ 	.word	0x000005e0


	//   ....[1]....
        /*024c*/ 	.word	0x00000ea0


	//   ....[2]....
        /*0250*/ 	.word	0x00009f50


	//   ....[3]....
        /*0254*/ 	.word	0x0000a580


	//   ....[4]....
        /*0258*/ 	.word	0x0000b590


	//----- nvinfo : EIATTR_MAX_THREADS
	.align		4
.L_37:
        /*025c*/ 	.byte	0x04, 0x05
        /*025e*/ 	.short	(.L_39 - .L_38)
.L_38:
        /*0260*/ 	.word	0x00000180
        /*0264*/ 	.word	0x00000001
        /*0268*/ 	.word	0x00000001


	//----- nvinfo : EIATTR_CRS_STACK_SIZE
	.align		4
.L_39:
        /*026c*/ 	.byte	0x04, 0x1e
        /*026e*/ 	.short	(.L_41 - .L_40)
.L_40:
        /*0270*/ 	.word	0x00000000


	//----- nvinfo : EIATTR_CBANK_PARAM_SIZE
	.align		4
.L_41:
        /*0274*/ 	.byte	0x03, 0x19
        /*0276*/ 	.short	0x0470


	//----- nvinfo : EIATTR_PARAM_CBANK
	.align		4
        /*0278*/ 	.byte	0x04, 0x0a
        /*027a*/ 	.short	(.L_43 - .L_42)
	.align		4
.L_42:
        /*027c*/ 	.word	index@(.nv.constant0._ZN7cutlass13device_kernelINS_4gemm6kernel13GemmUniversalIN4cute5tupleIJiiiiEEENS1_10collective13CollectiveMmaINS1_34MainloopSm90TmaGmmaWarpSpecializedILi4ENS5_IJNS4_1CILi1EEESB_SB_EEENS1_35KernelTmaWarpSpecializedCooperativeEEENS5_IJNSA_ILi128EEENSA_ILi256EEENSA_ILi32EEEEEENS_10tfloat32_tENS5_IJlSB_lEEESJ_SK_NS4_8TiledMMAINS4_8MMA_AtomIJNS4_4SM904GMMA30MMA_64x256x8_F32TF32TF32_SS_TNILNSO_7ScaleInE1ELSQ_1EEEEEENS4_6LayoutINS5_IJNSA_ILi2EEESB_SB_EEENS5_IJSB_NSA_ILi0EEESW_EEEEENS5_IJNS4_10UnderscoreESZ_SZ_EEEEENS4_13SM90_TMA_LOADENS4_14ComposedLayoutINS4_7SwizzleILi3ELi4ELi3EEENS4_18smem_ptr_flag_bitsILi32EEENST_INS5_IJNSA_ILi8EEESH_EEENS5_IJSH_SB_EEEEEEEvNS4_8identityES12_S1C_vS1D_EENS_8epilogue10collective6detail29Sm90TmaWarpSpecializedAdapterINS1G_15DefaultEpilogueISJ_SK_SK_NS1F_6thread17LinearCombinationISJ_Li1EffLNS1K_9ScaleType4KindE0ELNS_15FloatRoundStyleE2ESJ_EENS1_15EpilogueDefaultEEEEEvvEEEEvNT_6ParamsE)
        /*0280*/ 	.short	0x0210
        /*0282*/ 	.short	0x0470


	//----- nvinfo : EIATTR_SW_WAR
	.align		4
.L_43:
        /*0284*/ 	.byte	0x04, 0x36
        /*0286*/ 	.short	(.L_45 - .L_44)
.L_44:
        /*0288*/ 	.word	0x00000008
.L_45:


//--------------------- .nv.callgraph             --------------------------
	.section	.nv.callgraph,"",@"SHT_CUDA_CALLGRAPH"
	.align	4
	.sectionentsize	8
	.align		4
        /*0000*/ 	.word	0x00000000
	.align		4
        /*0004*/ 	.word	0xffffffff
	.align		4
        /*0008*/ 	.word	index@(_ZN7cutlass13device_kernelINS_4gemm6kernel13GemmUniversalIN4cute5tupleIJiiiiEEENS1_10collective13CollectiveMmaINS1_34MainloopSm90TmaGmmaWarpSpecializedILi4ENS5_IJNS4_1CILi1EEESB_SB_EEENS1_35KernelTmaWarpSpecializedCooperativeEEENS5_IJNSA_ILi128EEENSA_ILi256EEENSA_ILi32EEEEEENS_10tfloat32_tENS5_IJlSB_lEEESJ_SK_NS4_8TiledMMAINS4_8MMA_AtomIJNS4_4SM904GMMA30MMA_64x256x8_F32TF32TF32_SS_TNILNSO_7ScaleInE1ELSQ_1EEEEEENS4_6LayoutINS5_IJNSA_ILi2EEESB_SB_EEENS5_IJSB_NSA_ILi0EEESW_EEEEENS5_IJNS4_10UnderscoreESZ_SZ_EEEEENS4_13SM90_TMA_LOADENS4_14ComposedLayoutINS4_7SwizzleILi3ELi4ELi3EEENS4_18smem_ptr_flag_bitsILi32EEENST_INS5_IJNSA_ILi8EEESH_EEENS5_IJSH_SB_EEEEEEEvNS4_8identityES12_S1C_vS1D_EENS_8epilogue10collective6detail29Sm90TmaWarpSpecializedAdapterINS1G_15DefaultEpilogueISJ_SK_SK_NS1F_6thread17LinearCombinationISJ_Li1EffLNS1K_9ScaleType4KindE0ELNS_15FloatRoundStyleE2ESJ_EENS1_15EpilogueDefaultEEEEEvvEEEEvNT_6ParamsE)
	.align		4
        /*000c*/ 	.word	index@(__assertfail)
	.align		4
        /*0010*/ 	.word	0x00000000
	.align		4
        /*0014*/ 	.word	0xfffffffe
	.align		4
        /*0018*/ 	.word	0x00000000
	.align		4
        /*001c*/ 	.word	0xfffffffd
	.align		4
        /*0020*/ 	.word	0x00000000
	.align		4
        /*0024*/ 	.word	0xfffffffc


//--------------------- .nv.constant4             --------------------------
	.section	.nv.constant4,"a",@progbits
	.align	8
	.align		8
.nv.constant4:
        /*0000*/ 	.dword	__assertfail
	.align		8
        /*0008*/ 	.dword	__unnamed_1
	.align		8
        /*0010*/ 	.dword	_ZN39_INTERNAL_312c9721_4_k_cu_33f874fe_62164cuda3std3__45__cpo5beginE
	.align		8
        /*0018*/ 	.dword	_ZN39_INTERNAL_312c9721_4_k_cu_33f874fe_62164cuda3std3__45__cpo3endE
	.align		8
        /*0020*/ 	.dword	_ZN39_INTERNAL_312c9721_4_k_cu_33f874fe_62164cuda3std3__45__cpo6cbeginE
	.align		8
        /*0028*/ 	.dword	_ZN39_INTERNAL_312c9721_4_k_cu_33f874fe_62164cuda3std3__45__cpo4cendE
	.align		8
        /*0030*/ 	.dword	_ZN39_INTERNAL_312c9721_4_k_cu_33f874fe_62164cuda3std3__441_GLOBAL__N__312c9721_4_k_cu_33f874fe_62166ignoreE
	.align		8
        /*0038*/ 	.dword	_ZN39_INTERNAL_312c9721_4_k_cu_33f874fe_62164cuda3std3__419piecewise_constructE
	.align		8
        /*0040*/ 	.dword	_ZN39_INTERNAL_312c9721_4_k_cu_33f874fe_62164cuda3std3__48in_placeE
	.align		8
        /*0048*/ 	.dword	_ZN39_INTERNAL_312c9721_4_k_cu_33f874fe_62164cuda3std6ranges3__45__cpo4swapE
	.align		8
        /*0050*/ 	.dword	_ZN39_INTERNAL_312c9721_4_k_cu_33f874fe_62164cuda3std6ranges3__45__cpo9iter_moveE
	.align		8
        /*0058*/ 	.dword	_ZN39_INTERNAL_312c9721_4_k_cu_33f874fe_62164cute7productE
	.align		8
        /*0060*/ 	.dword	_ZN39_INTERNAL_312c9721_4_k_cu_33f874fe_62164cute1_E
	.align		8
        /*0068*/ 	.dword	$str$22
	.align		8
        /*0070*/ 	.dword	$str$23


//--------------------- .text._ZN7cutlass13device_kernelINS_4gemm6kernel13GemmUniversalIN4cute5tupleIJiiiiEEENS1_10collective13CollectiveMmaINS1_34MainloopSm90TmaGmmaWarpSpecializedILi4ENS5_IJNS4_1CILi1EEESB_SB_EEENS1_35KernelTmaWarpSpecializedCooperativeEEENS5_IJNSA_ILi128EEENSA_ILi256EEENSA_ILi32EEEEEENS_10tfloat32_tENS5_IJlSB_lEEESJ_SK_NS4_8TiledMMAINS4_8MMA_AtomIJNS4_4SM904GMMA30MMA_64x256x8_F32TF32TF32_SS_TNILNSO_7ScaleInE1ELSQ_1EEEEEENS4_6LayoutINS5_IJNSA_ILi2EEESB_SB_EEENS5_IJSB_NSA_ILi0EEESW_EEEEENS5_IJNS4_10UnderscoreESZ_SZ_EEEEENS4_13SM90_TMA_LOADENS4_14ComposedLayoutINS4_7SwizzleILi3ELi4ELi3EEENS4_18smem_ptr_flag_bitsILi32EEENST_INS5_IJNSA_ILi8EEESH_EEENS5_IJSH_SB_EEEEEEEvNS4_8identityES12_S1C_vS1D_EENS_8epilogue10collective6detail29Sm90TmaWarpSpecializedAdapterINS1G_15DefaultEpilogueISJ_SK_SK_NS1F_6thread17LinearCombinationISJ_Li1EffLNS1K_9ScaleType4KindE0ELNS_15FloatRoundStyleE2ESJ_EENS1_15EpilogueDefaultEEEEEvvEEEEvNT_6ParamsE --------------------------
	.section	.text._ZN7cutlass13device_kernelINS_4gemm6kernel13GemmUniversalIN4cute5tupleIJiiiiEEENS1_10collective13CollectiveMmaINS1_34MainloopSm90TmaGmmaWarpSpecializedILi4ENS5_IJNS4_1CILi1EEESB_SB_EEENS1_35KernelTmaWarpSpecializedCooperativeEEENS5_IJNSA_ILi128EEENSA_ILi256EEENSA_ILi32EEEEEENS_10tfloat32_tENS5_IJlSB_lEEESJ_SK_NS4_8TiledMMAINS4_8MMA_AtomIJNS4_4SM904GMMA30MMA_64x256x8_F32TF32TF32_SS_TNILNSO_7ScaleInE1ELSQ_1EEEEEENS4_6LayoutINS5_IJNSA_ILi2EEESB_SB_EEENS5_IJSB_NSA_ILi0EEESW_EEEEENS5_IJNS4_10UnderscoreESZ_SZ_EEEEENS4_13SM90_TMA_LOADENS4_14ComposedLayoutINS4_7SwizzleILi3ELi4ELi3EEENS4_18smem_ptr_flag_bitsILi32EEENST_INS5_IJNSA_ILi8EEESH_EEENS5_IJSH_SB_EEEEEEEvNS4_8identityES12_S1C_vS1D_EENS_8epilogue10collective6detail29Sm90TmaWarpSpecializedAdapterINS1G_15DefaultEpilogueISJ_SK_SK_NS1F_6thread17LinearCombinationISJ_Li1EffLNS1K_9ScaleType4KindE0ELNS_15FloatRoundStyleE2ESJ_EENS1_15EpilogueDefaultEEEEEvvEEEEvNT_6ParamsE,"ax",@progbits
	.align	128
.text._ZN7cutlass13device_kernelINS_4gemm6kernel13GemmUniversalIN4cute5tupleIJiiiiEEENS1_10collective13CollectiveMmaINS1_34MainloopSm90TmaGmmaWarpSpecializedILi4ENS5_IJNS4_1CILi1EEESB_SB_EEENS1_35KernelTmaWarpSpecializedCooperativeEEENS5_IJNSA_ILi128EEENSA_ILi256EEENSA_ILi32EEEEEENS_10tfloat32_tENS5_IJlSB_lEEESJ_SK_NS4_8TiledMMAINS4_8MMA_AtomIJNS4_4SM904GMMA30MMA_64x256x8_F32TF32TF32_SS_TNILNSO_7ScaleInE1ELSQ_1EEEEEENS4_6LayoutINS5_IJNSA_ILi2EEESB_SB_EEENS5_IJSB_NSA_ILi0EEESW_EEEEENS5_IJNS4_10UnderscoreESZ_SZ_EEEEENS4_13SM90_TMA_LOADENS4_14ComposedLayoutINS4_7SwizzleILi3ELi4ELi3EEENS4_18smem_ptr_flag_bitsILi32EEENST_INS5_IJNSA_ILi8EEESH_EEENS5_IJSH_SB_EEEEEEEvNS4_8identityES12_S1C_vS1D_EENS_8epilogue10collective6detail29Sm90TmaWarpSpecializedAdapterINS1G_15DefaultEpilogueISJ_SK_SK_NS1F_6thread17LinearCombinationISJ_Li1EffLNS1K_9ScaleType4KindE0ELNS_15FloatRoundStyleE2ESJ_EENS1_15EpilogueDefaultEEEEEvvEEEEvNT_6ParamsE:
        .type           _ZN7cutlass13device_kernelINS_4gemm6kernel13GemmUniversalIN4cute5tupleIJiiiiEEENS1_10collective13CollectiveMmaINS1_34MainloopSm90TmaGmmaWarpSpecializedILi4ENS5_IJNS4_1CILi1EEESB_SB_EEENS1_35KernelTmaWarpSpecializedCooperativeEEENS5_IJNSA_ILi128EEENSA_ILi256EEENSA_ILi32EEEEEENS_10tfloat32_tENS5_IJlSB_lEEESJ_SK_NS4_8TiledMMAINS4_8MMA_AtomIJNS4_4SM904GMMA30MMA_64x256x8_F32TF32TF32_SS_TNILNSO_7ScaleInE1ELSQ_1EEEEEENS4_6LayoutINS5_IJNSA_ILi2EEESB_SB_EEENS5_IJSB_NSA_ILi0EEESW_EEEEENS5_IJNS4_10UnderscoreESZ_SZ_EEEEENS4_13SM90_TMA_LOADENS4_14ComposedLayoutINS4_7SwizzleILi3ELi4ELi3EEENS4_18smem_ptr_flag_bitsILi32EEENST_INS5_IJNSA_ILi8EEESH_EEENS5_IJSH_SB_EEEEEEEvNS4_8identityES12_S1C_vS1D_EENS_8epilogue10collective6detail29Sm90TmaWarpSpecializedAdapterINS1G_15DefaultEpilogueISJ_SK_SK_NS1F_6thread17LinearCombinationISJ_Li1EffLNS1K_9ScaleType4KindE0ELNS_15FloatRoundStyleE2ESJ_EENS1_15EpilogueDefaultEEEEEvvEEEEvNT_6ParamsE,@function
        .size           _ZN7cutlass13device_kernelINS_4gemm6kernel13GemmUniversalIN4cute5tupleIJiiiiEEENS1_10collective13CollectiveMmaINS1_34MainloopSm90TmaGmmaWarpSpecializedILi4ENS5_IJNS4_1CILi1EEESB_SB_EEENS1_35KernelTmaWarpSpecializedCooperativeEEENS5_IJNSA_ILi128EEENSA_ILi256EEENSA_ILi32EEEEEENS_10tfloat32_tENS5_IJlSB_lEEESJ_SK_NS4_8TiledMMAINS4_8MMA_AtomIJNS4_4SM904GMMA30MMA_64x256x8_F32TF32TF32_SS_TNILNSO_7ScaleInE1ELSQ_1EEEEEENS4_6LayoutINS5_IJNSA_ILi2EEESB_SB_EEENS5_IJSB_NSA_ILi0EEESW_EEEEENS5_IJNS4_10UnderscoreESZ_SZ_EEEEENS4_13SM90_TMA_LOADENS4_14ComposedLayoutINS4_7SwizzleILi3ELi4ELi3EEENS4_18smem_ptr_flag_bitsILi32EEENST_INS5_IJNSA_ILi8EEESH_EEENS5_IJSH_SB_EEEEEEEvNS4_8identityES12_S1C_vS1D_EENS_8epilogue10collective6detail29Sm90TmaWarpSpecializedAdapterINS1G_15DefaultEpilogueISJ_SK_SK_NS1F_6thread17LinearCombinationISJ_Li1EffLNS1K_9ScaleType4KindE0ELNS_15FloatRoundStyleE2ESJ_EENS1_15EpilogueDefaultEEEEEvvEEEEvNT_6ParamsE,(.L_x_322 - _ZN7cutlass13device_kernelINS_4gemm6kernel13GemmUniversalIN4cute5tupleIJiiiiEEENS1_10collective13CollectiveMmaINS1_34MainloopSm90TmaGmmaWarpSpecializedILi4ENS5_IJNS4_1CILi1EEESB_SB_EEENS1_35KernelTmaWarpSpecializedCooperativeEEENS5_IJNSA_ILi128EEENSA_ILi256EEENSA_ILi32EEEEEENS_10tfloat32_tENS5_IJlSB_lEEESJ_SK_NS4_8TiledMMAINS4_8MMA_AtomIJNS4_4SM904GMMA30MMA_64x256x8_F32TF32TF32_SS_TNILNSO_7ScaleInE1ELSQ_1EEEEEENS4_6LayoutINS5_IJNSA_ILi2EEESB_SB_EEENS5_IJSB_NSA_ILi0EEESW_EEEEENS5_IJNS4_10UnderscoreESZ_SZ_EEEEENS4_13SM90_TMA_LOADENS4_14ComposedLayoutINS4_7SwizzleILi3ELi4ELi3EEENS4_18smem_ptr_flag_bitsILi32EEENST_INS5_IJNSA_ILi8EEESH_EEENS5_IJSH_SB_EEEEEEEvNS4_8identityES12_S1C_vS1D_EENS_8epilogue10collective6detail29Sm90TmaWarpSpecializedAdapterINS1G_15DefaultEpilogueISJ_SK_SK_NS1F_6thread17LinearCombinationISJ_Li1EffLNS1K_9ScaleType4KindE0ELNS_15FloatRoundStyleE2ESJ_EENS1_15EpilogueDefaultEEEEEvvEEEEvNT_6ParamsE)
        .other          _ZN7cutlass13device_kernelINS_4gemm6kernel13GemmUniversalIN4cute5tupleIJiiiiEEENS1_10collective13CollectiveMmaINS1_34MainloopSm90TmaGmmaWarpSpecializedILi4ENS5_IJNS4_1CILi1EEESB_SB_EEENS1_35KernelTmaWarpSpecializedCooperativeEEENS5_IJNSA_ILi128EEENSA_ILi256EEENSA_ILi32EEEEEENS_10tfloat32_tENS5_IJlSB_lEEESJ_SK_NS4_8TiledMMAINS4_8MMA_AtomIJNS4_4SM904GMMA30MMA_64x256x8_F32TF32TF32_SS_TNILNSO_7ScaleInE1ELSQ_1EEEEEENS4_6LayoutINS5_IJNSA_ILi2EEESB_SB_EEENS5_IJSB_NSA_ILi0EEESW_EEEEENS5_IJNS4_10UnderscoreESZ_SZ_EEEEENS4_13SM90_TMA_LOADENS4_14ComposedLayoutINS4_7SwizzleILi3ELi4ELi3EEENS4_18smem_ptr_flag_bitsILi32EEENST_INS5_IJNSA_ILi8EEESH_EEENS5_IJSH_SB_EEEEEEEvNS4_8identityES12_S1C_vS1D_EENS_8epilogue10collective6detail29Sm90TmaWarpSpecializedAdapterINS1G_15DefaultEpilogueISJ_SK_SK_NS1F_6thread17LinearCombinationISJ_Li1EffLNS1K_9ScaleType4KindE0ELNS_15FloatRoundStyleE2ESJ_EENS1_15EpilogueDefaultEEEEEvvEEEEvNT_6ParamsE,@"STO_CUDA_ENTRY STV_DEFAULT"
_ZN7cutlass13device_kernelINS_4gemm6kernel13GemmUniversalIN4cute5tupleIJiiiiEEENS1_10collective13CollectiveMmaINS1_34MainloopSm90TmaGmmaWarpSpecializedILi4ENS5_IJNS4_1CILi1EEESB_SB_EEENS1_35KernelTmaWarpSpecializedCooperativeEEENS5_IJNSA_ILi128EEENSA_ILi256EEENSA_ILi32EEEEEENS_10tfloat32_tENS5_IJlSB_lEEESJ_SK_NS4_8TiledMMAINS4_8MMA_AtomIJNS4_4SM904GMMA30MMA_64x256x8_F32TF32TF32_SS_TNILNSO_7ScaleInE1ELSQ_1EEEEEENS4_6LayoutINS5_IJNSA_ILi2EEESB_SB_EEENS5_IJSB_NSA_ILi0EEESW_EEEEENS5_IJNS4_10UnderscoreESZ_SZ_EEEEENS4_13SM90_TMA_LOADENS4_14ComposedLayoutINS4_7SwizzleILi3ELi4ELi3EEENS4_18smem_ptr_flag_bitsILi32EEENST_INS5_IJNSA_ILi8EEESH_EEENS5_IJSH_SB_EEEEEEEvNS4_8identityES12_S1C_vS1D_EENS_8epilogue10collective6detail29Sm90TmaWarpSpecializedAdapterINS1G_15DefaultEpilogueISJ_SK_SK_NS1F_6thread17LinearCombinationISJ_Li1EffLNS1K_9ScaleType4KindE0ELNS_15FloatRoundStyleE2ESJ_EENS1_15EpilogueDefaultEEEEEvvEEEEvNT_6ParamsE:
[----:B------:R-:W0:Y:S01]  /*0000*/  LDC R1, c[0x0][0x28] ;  /* 0x00000a00ff017b82 */ /* 0x000e220000000800 */
[----:B------:R-:W1:Y:S01]  /*0010*/  S2R R18, SR_TID.X ;  /* 0x0000000000127919 */ /* 0x000e620000002100 */
[----:B------:R-:W-:Y:S01]  /*0020*/  ELECT P0, URZ, PT ;  /* 0x00000000003f782f */ /* 0x000fe20003800000 */
[----:B------:R-:W-:Y:S01]  /*0030*/  BSSY B0, `(.L_x_0) ;  /* 0x000000f000007945 */ /* 0x000fe20003800000 */
[--C-:B-1----:R-:W-:Y:S02]  /*0040*/  SHF.R.U32.HI R0, RZ, 0x5, R18.reuse ;  /* 0x00000005ff007819 */ /* 0x102fe40000011612 */
[----:B------:R-:W-:-:S03]  /*0050*/  SHF.R.U32.HI R22, RZ, 0x7, R18 ;  /* 0x00000007ff167819 */ /* 0x000fc60000011612 */
[----:B------:R-:W1:Y:S04]  /*0060*/  SHFL.IDX PT, R5, R0, RZ, 0x1f ;  /* 0x00001fff00057589 */ /* 0x000e6800000e0000 */
[----:B------:R2:W3:Y:S01]  /*0070*/  SHFL.IDX PT, R8, R22, RZ, 0x1f ;  /* 0x00001fff16087589 */ /* 0x0004e200000e0000 */
[----:B-1----:R-:W-:-:S13]  /*0080*/  ISETP.NE.OR P0, PT, R5, RZ, !P0 ;  /* 0x000000ff0500720c */ /* 0x002fda0004705670 */
[----:B0-23--:R-:W-:Y:S05]  /*0090*/  @P0 BRA `(.L_x_1) ;  /* 0x0000000000200947 */ /* 0x00dfea0003800000 */
[----:B------:R-:W-:Y:S02]  /*00a0*/  ULDC.64 UR4, c[0x0][0x198] ;  /* 0x0000660000047ab9 */ /* 0x000fe40000000a00 */
[----:B------:R-:W-:Y:S02]  /*00b0*/  UIADD3 UR6, UP0, UR4, 0xf0, URZ ;  /* 0x000000f004067890 */ /* 0x000fe4000ff1e03f */
[----:B------:R-:W-:Y:S02]  /*00c0*/  UIADD3 UR4, UP1, UR4, 0x1f0, URZ ;  /* 0x000001f004047890 */ /* 0x000fe4000ff3e03f */
[----:B------:R-:W-:Y:S02]  /*00d0*/  UIADD3.X UR7, URZ, UR5, URZ, UP0, !UPT ;  /* 0x000000053f077290 */ /* 0x000fe400087fe43f */
[----:B------:R-:W-:-:S07]  /*00e0*/  UIADD3.X UR5, URZ, UR5, URZ, UP1, !UPT ;  /* 0x000000053f057290 */ /* 0x000fce0008ffe43f */
[----:B------:R0:W-:Y:S02]  /*00f0*/  UTMACCTL.PF [UR6] ;  /* 0x00000000060079b9 */ /* 0x0001e40008040000 */
[----:B------:R0:W-:Y:S02]  /*0100*/  UTMACCTL.PF [UR4] ;  /* 0x00000000040079b9 */ /* 0x0001e40008040000 */
[----:B0-----:R-:W-:Y:S01]  /*0110*/  NOP ;  /* 0x0000000000007918 */ /* 0x001fe20000000000 */
.L_x_1:
[----:B------:R-:W-:Y:S05]  /*0120*/  BSYNC B0 ;  /* 0x0000000000007941 */ /* 0x000fea0003800000 */
.L_x_0:
[----:B------:R-:W0:Y:S02]  /*0130*/  SHFL.IDX PT, R2, R0, RZ, 0x1f ;  /* 0x00001fff00027589 */ /* 0x000e2400000e0000 */
[----:B0-----:R-:W-:-:S13]  /*0140*/  ISETP.NE.AND P0, PT, R2, RZ, PT ;  /* 0x000000ff0200720c */ /* 0x001fda0003f05270 */
[----:B------:R-:W-:Y:S05]  /*0150*/  @P0 BRA `(.L_x_2) ;  /* 0x0000000000580947 */ /* 0x000fea0003800000 */
[----:B------:R-:W0:Y:S01]  /*0160*/  S2UR UR8, SR_CgaCtaId ;  /* 0x00000000000879c3 */ /* 0x000e220000008800 */
[----:B------:R-:W-:Y:S01]  /*0170*/  UMOV UR4, 0x400 ;  /* 0x0000040000047882 */ /* 0x000fe20000000000 */
[----:B------:R-:W-:Y:S01]  /*0180*/  UMOV UR5, 0x1 ;  /* 0x0000000100057882 */ /* 0x000fe20000000000 */
[----:B------:R-:W-:Y:S01]  /*0190*/  UMOV UR6, 0x100 ;  /* 0x0000010000067882 */ /* 0x000fe20000000000 */
[----:B------:R-:W-:Y:S01]  /*01a0*/  ELECT P0, URZ, PT ;  /* 0x00000000003f782f */ /* 0x000fe20003800000 */
[----:B------:R-:W-:-:S04]  /*01b0*/  UIADD3 UR6, -UR6, 0x100000, URZ ;  /* 0x0010000006067890 */ /* 0x000fc8000fffe13f */
[----:B------:R-:W-:Y:S02]  /*01c0*/  USHF.L.U32 UR7, UR6, 0xb, URZ ;  /* 0x0000000b06077899 */ /* 0x000fe4000800063f */
[----:B------:R-:W-:Y:S02]  /*01d0*/  USHF.L.U32 UR6, UR6, 0x1, URZ ;  /* 0x0000000106067899 */ /* 0x000fe4000800063f */
[----:B0-----:R-:W-:Y:S02]  /*01e0*/  ULEA UR8, UR8, UR4, 0x18 ;  /* 0x0000000408087291 */ /* 0x001fe4000f8ec03f */
[----:B------:R-:W-:-:S04]  /*01f0*/  UIADD3 UR4, -UR5, 0x100000, URZ ;  /* 0x0010000005047890 */ /* 0x000fc8000fffe13f */
[----:B------:R-:W-:Y:S02]  /*0200*/  USHF.L.U32 UR5, UR4, 0xb, URZ ;  /* 0x0000000b04057899 */ /* 0x000fe4000800063f */
[----:B------:R-:W-:Y:S01]  /*0210*/  USHF.L.U32 UR4, UR4, 0x1, URZ ;  /* 0x0000000104047899 */ /* 0x000fe2000800063f */
[----:B------:R-:W0:Y:S11]  /*0220*/  FENCE.VIEW.ASYNC.S ;  /* 0x00000000000073c6 */ /* 0x000e360000000000 */
[----:B0-----:R0:W1:Y:S01]  /*0230*/  SYNCS.EXCH.64 URZ, [UR8], UR4 ;  /* 0x00000004083f75b2 */ /* 0x0010620008000100 */
[----:B------:R0:W2:Y:S01]  /*0240*/  SYNCS.EXCH.64 URZ, [UR8+0x20], UR6 ;  /* 0x00002006083f75b2 */ /* 0x0000a20008000100 */
[----:B------:R0:W3:Y:S01]  /*0250*/  SYNCS.EXCH.64 URZ, [UR8+0x8], UR4 ;  /* 0x00000804083f75b2 */ /* 0x0000e20008000100 */
[----:B------:R0:W4:Y:S01]  /*0260*/  SYNCS.EXCH.64 URZ, [UR8+0x28], UR6 ;  /* 0x00002806083f75b2 */ /* 0x0001220008000100 */
[----:B------:R0:W0:Y:S01]  /*0270*/  SYNCS.EXCH.64 URZ, [UR8+0x10], UR4 ;  /* 0x00001004083f75b2 */ /* 0x0000220008000100 */
[----:B------:R0:W0:Y:S01]  /*0280*/  SYNCS.EXCH.64 URZ, [UR8+0x30], UR6 ;  /* 0x00003006083f75b2 */ /* 0x0000220008000100 */
[----:B------:R0:W0:Y:S01]  /*0290*/  SYNCS.EXCH.64 URZ, [UR8+0x18], UR4 ;  /* 0x00001804083f75b2 */ /* 0x0000220008000100 */
[----:B------:R0:W0:Y:S01]  /*02a0*/  SYNCS.EXCH.64 URZ, [UR8+0x38], UR6 ;  /* 0x00003806083f75b2 */ /* 0x0000220008000100 */
[----:B------:R-:W-:Y:S01]  /*02b0*/  NOP ;  /* 0x0000000000007918 */ /* 0x000fe20000000000 */
.L_x_2:
[----:B------:R-:W5:Y:S01]  /*02c0*/  SHFL.IDX PT, R0, R0, RZ, 0x1f ;  /* 0x00001fff00007589 */ /* 0x000f6200000e0000 */
[----:B------:R-:W-:Y:S01]  /*02d0*/  ELECT P0, URZ, PT ;  /* 0x00000000003f782f */ /* 0x000fe20003800000 */
[----:B------:R-:W1:Y:S01]  /*02e0*/  LDC R2, c[0x0][0x65c] ;  /* 0x00019700ff027b82 */ /* 0x000e620000000800 */
[----:B------:R-:W-:Y:S01]  /*02f0*/  SHF.R.S32.HI R6, RZ, 0x1f, R5 ;  /* 0x0000001fff067819 */ /* 0x000fe20000011405 */
[----:B------:R-:W2:Y:S01]  /*0300*/  S2R R3, SR_CTAID.Y ;  /* 0x0000000000037919 */ /* 0x000ea20000002600 */
[----:B0-----:R-:W-:Y:S01]  /*0310*/  UMOV UR4, 0x20 ;  /* 0x0000002000047882 */ /* 0x001fe20000000000 */
[----:B------:R-:W-:Y:S01]  /*0320*/  ISETP.NE.AND P2, PT, R8, RZ, PT ;  /* 0x000000ff0800720c */ /* 0x000fe20003f45270 */
[----:B------:R-:W-:Y:S01]  /*0330*/  NOP ;  /* 0x0000000000007918 */ /* 0x000fe20000000000 */
[----:B------:R-:W0:Y:S01]  /*0340*/  S2R R4, SR_CTAID.X ;  /* 0x0000000000047919 */ /* 0x000e220000002500 */
[----:B------:R-:W-:Y:S01]  /*0350*/  LEA.HI R6, R6, R5, RZ, 0x2 ;  /* 0x0000000506067211 */ /* 0x000fe200078f10ff */
[----:B------:R-:W-:Y:S01]  /*0360*/  NOP ;  /* 0x0000000000007918 */ /* 0x000fe20000000000 */
[----:B-----5:R-:W-:-:S02]  /*0370*/  ISETP.NE.OR P0, PT, R0, RZ, !P0 ;  /* 0x000000ff0000720c */ /* 0x020fc40004705670 */
[----:B-1----:R-:W-:-:S04]  /*0380*/  ISETP.NE.AND P3, PT, R2, 0x1, PT ;  /* 0x000000010200780c */ /* 0x002fc80003f65270 */
[----:B------:R-:W-:Y:S02]  /*0390*/  P2R R0, PR, RZ, 0x8 ;  /* 0x00000008ff007803 */ /* 0x000fe40000000000 */
[----:B------:R-:W-:-:S05]  /*03a0*/  LOP3.LUT R0, R6, 0xfffffffc, RZ, 0xc0, !PT ;  /* 0xfffffffc06007812 */ /* 0x000fca00078ec0ff */
[----:B------:R-:W-:Y:S01]  /*03b0*/  VOTEU.ALL UP0, P0 ;  /* 0x00000000003f7886 */ /* 0x000fe20000000000 */
[----:B------:R-:W-:Y:S01]  /*03c0*/  IMAD.IADD R0, R5, 0x1, -R0 ;  /* 0x0000000105007824 */ /* 0x000fe200078e0a00 */
[----:B------:R-:W0:Y:S01]  /*03d0*/  @P3 LDC R17, c[0x0][0x10] ;  /* 0x00000400ff113b82 */ /* 0x000e220000000800 */
[----:B------:R-:W-:Y:S01]  /*03e0*/  VOTEU.ALL UP1, P0 ;  /* 0x00000000003f7886 */ /* 0x000fe20000020000 */
[----:B--2---:R-:W-:Y:S01]  /*03f0*/  @P3 IMAD.MOV.U32 R6, RZ, RZ, R3 ;  /* 0x000000ffff063224 */ /* 0x004fe200078e0003 */
[----:B------:R-:W-:Y:S01]  /*0400*/  @!UP0 UMOV UR6, 0x400 ;  /* 0x0000040000068882 */ /* 0x000fe20000000000 */
[----:B------:R-:W-:-:S04]  /*0410*/  @!UP0 UIADD3 UR4, -UR4, 0x100000, URZ ;  /* 0x0010000004048890 */ /* 0x000fc8000fffe13f */
[----:B------:R-:W-:Y:S02]  /*0420*/  @!UP0 USHF.L.U32 UR5, UR4, 0xb, URZ ;  /* 0x0000000b04058899 */ /* 0x000fe4000800063f */
[----:B------:R-:W-:Y:S01]  /*0430*/  @!UP0 USHF.L.U32 UR4, UR4, 0x1, URZ ;  /* 0x0000000104048899 */ /* 0x000fe2000800063f */
[----:B------:R-:W-:Y:S02]  /*0440*/  @P3 IMAD.MOV.U32 R7, RZ, RZ, RZ ;  /* 0x000000ffff073224 */ /* 0x000fe400078e00ff */
[----:B------:R-:W-:Y:S01]  /*0450*/  IMAD.MOV.U32 R5, RZ, RZ, RZ ;  /* 0x000000ffff057224 */ /* 0x000fe200078e00ff */
[----:B------:R-:W1:Y:S01]  /*0460*/  @!UP0 S2UR UR7, SR_CgaCtaId ;  /* 0x00000000000789c3 */ /* 0x000e620000008800 */
[----:B------:R-:W-:-:S07]  /*0470*/  @P3 IMAD.MOV.U32 R11, RZ, RZ, RZ ;  /* 0x000000ffff0b3224 */ /* 0x000fce00078e00ff */
[----:B------:R-:W2:Y:S01]  /*0480*/  @!P3 LDC R9, c[0x0][0xc] ;  /* 0x00000300ff09bb82 */ /* 0x000ea20000000800 */
[----:B0-----:R-:W-:-:S04]  /*0490*/  @P3 IMAD.WIDE.U32 R16, R4, R17, R6 ;  /* 0x0000001104103225 */ /* 0x001fc800078e0006 */
[----:B------:R-:W-:Y:S01]  /*04a0*/  @P3 IMAD.IADD R17, R17, 0x1, R11 ;  /* 0x0000000111113824 */ /* 0x000fe200078e020b */
[----:B-1----:R-:W-:Y:S01]  /*04b0*/  @!UP0 ULEA UR6, UR7, UR6, 0x18 ;  /* 0x0000000607068291 */ /* 0x002fe2000f8ec03f */
[----:B------:R-:W-:Y:S01]  /*04c0*/  VOTEU.ALL UP0, P0 ;  /* 0x00000000003f7886 */ /* 0x000fe20000000000 */
[----:B------:R-:W-:-:S04]  /*04d0*/  ISETP.NE.AND P0, PT, R0, 0x3, PT ;  /* 0x000000030000780c */ /* 0x000fc80003f05270 */
[----:B------:R-:W-:Y:S01]  /*04e0*/  ISETP.EQ.OR P0, PT, R0, RZ, !P0 ;  /* 0x000000ff0000720c */ /* 0x000fe20004702670 */
[----:B--2---:R-:W-:-:S03]  /*04f0*/  @!P3 IMAD.WIDE.U32 R6, R9, R3, R4 ;  /* 0x000000030906b225 */ /* 0x004fc600078e0004 */
[C---:B------:R-:W-:Y:S01]  /*0500*/  ISETP.EQ.AND P0, PT, R8.reuse, RZ, P0 ;  /* 0x000000ff0800720c */ /* 0x040fe20000702270 */
[----:B------:R-:W-:Y:S01]  /*0510*/  VIADD R8, R8, 0xffffffff ;  /* 0xffffffff08087836 */ /* 0x000fe20000000000 */
[----:B------:R-:W0:Y:S02]  /*0520*/  FENCE.VIEW.ASYNC.S ;  /* 0x00000000000073c6 */ /* 0x000e240000000000 */
[----:B0-----:R0:W3:Y:S01]  /*0530*/  @!UP0 SYNCS.EXCH.64 URZ, [UR6+0x50], UR4 ;  /* 0x00005004063f85b2 */ /* 0x0010e20008000100 */
[----:B------:R-:W-:Y:S01]  /*0540*/  @!P3 IMAD.MOV.U32 R16, RZ, RZ, R6 ;  /* 0x000000ffff10b224 */ /* 0x000fe200078e0006 */
[----:B------:R-:W-:Y:S01]  /*0550*/  SEL R19, RZ, 0x1, !P0 ;  /* 0x00000001ff137807 */ /* 0x000fe20004000000 */
[----:B------:R-:W-:Y:S01]  /*0560*/  @!P3 IMAD.MOV.U32 R17, RZ, RZ, R7 ;  /* 0x000000ffff11b224 */ /* 0x000fe200078e0007 */
[----:B------:R-:W-:-:S04]  /*0570*/  ISETP.GE.U32.AND P1, PT, R8, 0x2, PT ;  /* 0x000000020800780c */ /* 0x000fc80003f26070 */
[----:B------:R-:W-:Y:S01]  /*0580*/  SEL R19, R19, 0x2, P1 ;  /* 0x0000000213137807 */ /* 0x000fe20000800000 */
[----:B------:R0:W3:Y:S01]  /*0590*/  @!UP1 SYNCS.EXCH.64 URZ, [UR6+0x58], UR4 ;  /* 0x00005804063f95b2 */ /* 0x0000e20008000100 */
[----:B------:R-:W-:Y:S01]  /*05a0*/  NOP ;  /* 0x0000000000007918 */ /* 0x000fe20000000000 */
[----:B---34-:R-:W-:Y:S06]  /*05b0*/  BAR.SYNC.DEFER_BLOCKING 0x0 ;  /* 0x0000000000007b1d */ /* 0x018fec0000010000 */
[----:B------:R-:W-:Y:S05]  /*05c0*/  @!P2 BRA `(.L_x_3) ;  /* 0x000000980064a947 */ /* 0x000fea0003800000 */
[----:B------:R-:W-:-:S13]  /*05d0*/  ISETP.GT.U32.AND P0, PT, R8, 0x1, PT ;  /* 0x000000010800780c */ /* 0x000fda0003f04070 */
[----:B0-----:R-:W-:Y:S05]  /*05e0*/  @P0 EXIT ;  /* 0x000000000000094d */ /* 0x001fea0003800000 */
[----:B------:R-:W-:Y:S01]  /*05f0*/  ULDC.64 UR4, c[0x0][0x650] ;  /* 0x0001940000047ab9 */ /* 0x000fe20000000a00 */
[----:B------:R-:W-:Y:S01]  /*0600*/  PRMT R0, RZ, 0x7610, R0 ;  /* 0x00007610ff007816 */ /* 0x000fe20000000000 */
[----:B------:R-:W-:Y:S01]  /*0610*/  IMAD.MOV.U32 R153, RZ, RZ, -0x1 ;  /* 0xffffffffff997424 */ /* 0x000fe200078e00ff */
[----:B------:R-:W-:Y:S01]  /*0620*/  ISETP.GE.U32.AND P0, PT, R16, UR4, PT ;  /* 0x0000000410007c0c */ /* 0x000fe2000bf06070 */
[----:B------:R-:W-:Y:S02]  /*0630*/  IMAD.MOV.U32 R152, RZ, RZ, -0x1 ;  /* 0xffffffffff987424 */ /* 0x000fe400078e00ff */
[----:B------:R-:W-:Y:S01]  /*0640*/  IMAD.MOV.U32 R23, RZ, RZ, -0x1 ;  /* 0xffffffffff177424 */ /* 0x000fe200078e00ff */
[----:B------:R-:W-:-:S13]  /*0650*/  ISETP.GE.U32.AND.EX P0, PT, R17, UR5, PT, P0 ;  /* 0x0000000511007c0c */ /* 0x000fda000bf06100 */
[----:B------:R-:W-:Y:S05]  /*0660*/  @P0 BRA `(.L_x_4) ;  /* 0x0000000400540947 */ /* 0x000fea0003800000 */
[----:B------:R-:W0:Y:S01]  /*0670*/  LDC.64 R14, c[0x0][0x628] ;  /* 0x00018a00ff0e7b82 */ /* 0x000e220000000a00 */
[----:B------:R-:W-:Y:S02]  /*0680*/  IMAD.MOV.U32 R6, RZ, RZ, R16 ;  /* 0x000000ffff067224 */ /* 0x000fe400078e0010 */
[----:B------:R-:W-:-:S05]  /*0690*/  IMAD.MOV.U32 R7, RZ, RZ, R17 ;  /* 0x000000ffff077224 */ /* 0x000fca00078e0011 */
[----:B------:R-:W1:Y:S08]  /*06a0*/  LDC R0, c[0x0][0x630] ;  /* 0x00018c00ff007b82 */ /* 0x000e700000000800 */
[----:B------:R-:W2:Y:S01]  /*06b0*/  LDC.64 R20, c[0x0][0x620] ;  /* 0x00018800ff147b82 */ /* 0x000ea20000000a00 */
[----:B0-----:R-:W-:-:S04]  /*06c0*/  ISETP.NE.U32.AND P0, PT, R14, RZ, PT ;  /* 0x000000ff0e00720c */ /* 0x001fc80003f05070 */
[----:B------:R-:W-:-:S13]  /*06d0*/  ISETP.NE.AND.EX P0, PT, R15, RZ, PT, P0 ;  /* 0x000000ff0f00720c */ /* 0x000fda0003f05300 */
[----:B-12---:R-:W-:Y:S05]  /*06e0*/  @!P0 BRA `(.L_x_5) ;  /* 0x0000000000288947 */ /* 0x006fea0003800000 */
[----:B------:R-:W0:Y:S02]  /*06f0*/  LDC R11, c[0x0][0x634] ;  /* 0x00018d00ff0b7b82 */ /* 0x000e240000000800 */
[----:B0-----:R-:W-:-:S05]  /*0700*/  IADD3 R11, P0, R16, R11, RZ ;  /* 0x0000000b100b7210 */ /* 0x001fca0007f1e0ff */
[----:B------:R-:W-:-:S04]  /*0710*/  IMAD.X R13, RZ, RZ, R17, P0 ;  /* 0x000000ffff0d7224 */ /* 0x000fc800000e0611 */
[----:B------:R-:W-:-:S04]  /*0720*/  IMAD.WIDE.U32 R6, R13, R14, RZ ;  /* 0x0000000e0d067225 */ /* 0x000fc800078e00ff */
[----:B------:R-:W-:-:S04]  /*0730*/  IMAD.WIDE.U32 R8, P0, R11, R15, R6 ;  /* 0x0000000f0b087225 */ /* 0x000fc80007800006 */
[----:B------:R-:W-:-:S04]  /*0740*/  IMAD.WIDE.U32 R6, R11, R14, RZ ;  /* 0x0000000e0b067225 */ /* 0x000fc800078e00ff */
[----:B------:R-:W-:Y:S01]  /*0750*/  IMAD.X R11, RZ, RZ, RZ, P0 ;  /* 0x000000ffff0b7224 */ /* 0x000fe200000e06ff */
[----:B------:R-:W-:Y:S01]  /*0760*/  IADD3 RZ, P0, R7, R8, RZ ;  /* 0x0000000807ff7210 */ /* 0x000fe20007f1e0ff */
[----:B------:R-:W-:-:S04]  /*0770*/  IMAD.MOV.U32 R10, RZ, RZ, R9 ;  /* 0x000000ffff0a7224 */ /* 0x000fc800078e0009 */
[----:B------:R-:W-:-:S08]  /*0780*/  IMAD.WIDE.U32.X R6, R13, R15, R10, P0 ;  /* 0x0000000f0d067225 */ /* 0x000fd000000e040a */
.L_x_5:
[-CC-:B------:R-:W-:Y:S01]  /*0790*/  SHF.R.U64 R23, R6, R0.reuse, R7.reuse ;  /* 0x0000000006177219 */ /* 0x180fe20000001207 */
[----:B------:R-:W0:Y:S01]  /*07a0*/  LDC R10, c[0x0][0x618] ;  /* 0x00018600ff0a7b82 */ /* 0x000e220000000800 */
[----:B------:R-:W-:Y:S01]  /*07b0*/  SHF.R.U32.HI R5, RZ, R0, R7 ;  /* 0x00000000ff057219 */ /* 0x000fe20000011607 */
[----:B------:R-:W-:Y:S01]  /*07c0*/  ULDC UR4, c[0x0][0x150] ;  /* 0x0000540000047ab9 */ /* 0x000fe20000000800 */
[----:B------:R-:W-:Y:S02]  /*07d0*/  IADD3 R9, P0, RZ, -R23, RZ ;  /* 0x80000017ff097210 */ /* 0x000fe40007f1e0ff */
[----:B------:R-:W-:-:S03]  /*07e0*/  I2FP.F32.U32 R0, R4 ;  /* 0x0000000400007245 */ /* 0x000fc60000201000 */
[----:B------:R-:W1:Y:S01]  /*07f0*/  LDC.64 R28, c[0x0][0x640] ;  /* 0x00019000ff1c7b82 */ /* 0x000e620000000a00 */
[----:B------:R-:W-:Y:S02]  /*0800*/  IMAD.X R11, RZ, RZ, ~R5, P0 ;  /* 0x000000ffff0b7224 */ /* 0x000fe400000e0e05 */
[----:B------:R-:W-:Y:S01]  /*0810*/  FMUL R0, R0, UR4 ;  /* 0x0000000400007c20 */ /* 0x000fe20008400000 */
[----:B------:R-:W-:Y:S01]  /*0820*/  IMAD.WIDE.U32 R6, R9, R20, R16 ;  /* 0x0000001409067225 */ /* 0x000fe200078e0010 */
[----:B------:R-:W-:-:S03]  /*0830*/  ULDC UR4, c[0x0][0x154] ;  /* 0x0000550000047ab9 */ /* 0x000fc60000000800 */
[----:B------:R-:W-:Y:S01]  /*0840*/  IMAD R8, R11, R20, RZ ;  /* 0x000000140b087224 */ /* 0x000fe200078e02ff */
[----:B------:R-:W2:Y:S01]  /*0850*/  LDC R5, c[0x0][0x144] ;  /* 0x00005100ff057b82 */ /* 0x000ea20000000800 */
[----:B------:R-:W3:Y:S02]  /*0860*/  F2I.U32.TRUNC.NTZ R0, R0 ;  /* 0x0000000000007305 */ /* 0x000ee4000020f000 */
[----:B------:R-:W-:-:S04]  /*0870*/  IMAD R9, R9, R21, R8 ;  /* 0x0000001509097224 */ /* 0x000fc800078e0208 */
[----:B------:R-:W-:Y:S01]  /*0880*/  IMAD.IADD R7, R7, 0x1, R9 ;  /* 0x0000000107077824 */ /* 0x000fe200078e0209 */
[----:B------:R-:W4:Y:S01]  /*0890*/  LDC R12, c[0x0][0x608] ;  /* 0x00018200ff0c7b82 */ /* 0x000f220000000800 */
[----:B------:R-:W-:-:S03]  /*08a0*/  IMAD.MOV.U32 R9, RZ, RZ, -0x1 ;  /* 0xffffffffff097424 */ /* 0x000fc600078e00ff */
[-CC-:B0-----:R-:W-:Y:S02]  /*08b0*/  SHF.R.U64 R20, R6, R10.reuse, R7.reuse ;  /* 0x0000000a06147219 */ /* 0x181fe40000001207 */
[----:B------:R-:W-:Y:S02]  /*08c0*/  I2FP.F32.U32 R6, R3 ;  /* 0x0000000300067245 */ /* 0x000fe40000201000 */
[----:B------:R-:W0:Y:S01]  /*08d0*/  LDC R26, c[0x0][0x658] ;  /* 0x00019600ff1a7b82 */ /* 0x000e220000000800 */
[----:B-1----:R-:W-:Y:S01]  /*08e0*/  ISETP.NE.U32.AND P0, PT, R28, RZ, PT ;  /* 0x000000ff1c00720c */ /* 0x002fe20003f05070 */
[----:B---3--:R-:W-:Y:S01]  /*08f0*/  IMAD.MOV R8, RZ, RZ, -R0 ;  /* 0x000000ffff087224 */ /* 0x008fe200078e0a00 */
[----:B------:R-:W-:Y:S01]  /*0900*/  SHF.R.U32.HI R7, RZ, R10, R7 ;  /* 0x0000000aff077219 */ /* 0x000fe20000011607 */
[----:B------:R-:W-:Y:S01]  /*0910*/  FMUL R6, R6, UR4 ;  /* 0x0000000406067c20 */ /* 0x000fe20008400000 */
[----:B------:R-:W-:-:S03]  /*0920*/  ISETP.NE.AND.EX P0, PT, R29, RZ, PT, P0 ;  /* 0x000000ff1d00720c */ /* 0x000fc60003f05300 */
[----:B------:R-:W1:Y:S01]  /*0930*/  LDC R14, c[0x0][0x148] ;  /* 0x00005200ff0e7b82 */ /* 0x000e620000000800 */
[----:B--2---:R-:W-:-:S07]  /*0940*/  IMAD R0, R5, R8, R4 ;  /* 0x0000000805007224 */ /* 0x004fce00078e0204 */
[----:B------:R-:W2:Y:S01]  /*0950*/  LDC R24, c[0x0][0x600] ;  /* 0x00018000ff187b82 */ /* 0x000ea20000000800 */
[-CC-:B----4-:R-:W-:Y:S02]  /*0960*/  SHF.R.U64 R30, R20, R12.reuse, R7.reuse ;  /* 0x0000000c141e7219 */ /* 0x190fe40000001207 */
[----:B------:R-:W-:Y:S01]  /*0970*/  SHF.R.U32.HI R5, RZ, R12, R7 ;  /* 0x0000000cff057219 */ /* 0x000fe20000011607 */
[----:B------:R-:W-:Y:S01]  /*0980*/  IMAD.MOV.U32 R7, RZ, RZ, 0x1 ;  /* 0x00000001ff077424 */ /* 0x000fe200078e00ff */
[----:B------:R3:W4:Y:S03]  /*0990*/  F2I.U32.TRUNC.NTZ R12, R6 ;  /* 0x00000006000c7305 */ /* 0x000726000020f000 */
[----:B------:R-:W1:Y:S01]  /*09a0*/  LDC R15, c[0x0][0x648] ;  /* 0x00019200ff0f7b82 */ /* 0x000e620000000800 */
[-C--:B0-----:R-:W-:Y:S02]  /*09b0*/  SHF.L.U32 R4, R9, R26.reuse, RZ ;  /* 0x0000001a09047219 */ /* 0x081fe400000006ff */
[----:B------:R-:W-:-:S02]  /*09c0*/  SHF.R.U64 R32, R30, R26, R5 ;  /* 0x0000001a1e207219 */ /* 0x000fc40000001205 */
[----:B------:R-:W-:Y:S02]  /*09d0*/  LOP3.LUT R11, RZ, R4, RZ, 0x33, !PT ;  /* 0x00000004ff0b7212 */ /* 0x000fe400078e33ff */
[-C--:B------:R-:W-:Y:S01]  /*09e0*/  SHF.R.U32.HI R5, RZ, R26.reuse, R5 ;  /* 0x0000001aff057219 */ /* 0x080fe20000011605 */
[----:B------:R-:W0:Y:S01]  /*09f0*/  LDC R21, c[0x0][0x638] ;  /* 0x00018e00ff157b82 */ /* 0x000e220000000800 */
[----:B------:R-:W-:Y:S01]  /*0a00*/  SHF.L.U32 R10, R7, R26, RZ ;  /* 0x0000001a070a7219 */ /* 0x000fe200000006ff */
[----:B------:R-:W-:-:S06]  /*0a10*/  IMAD.MOV.U32 R4, RZ, RZ, R32 ;  /* 0x000000ffff047224 */ /* 0x000fcc00078e0020 */
[----:B------:R-:W0:Y:S01]  /*0a20*/  LDC R153, c[0x0][0x610] ;  /* 0x00018400ff997b82 */ /* 0x000e220000000800 */
[----:B---34-:R-:W-:Y:S05]  /*0a30*/  @!P0 BRA `(.L_x_6) ;  /* 0x0000000000288947 */ /* 0x018fea0003800000 */
[----:B------:R-:W3:Y:S02]  /*0a40*/  LDC R9, c[0x0][0x64c] ;  /* 0x00019300ff097b82 */ /* 0x000ee40000000800 */
[----:B---3--:R-:W-:-:S05]  /*0a50*/  IADD3 R9, P0, R32, R9, RZ ;  /* 0x0000000920097210 */ /* 0x008fca0007f1e0ff */
        /* <DEDUP_REMOVED lines=8> */
.L_x_6:
[----:B-1----:R-:W-:Y:S01]  /*0ae0*/  SHF.R.U64 R4, R4, R15, R5 ;  /* 0x0000000f04047219 */ /* 0x002fe20000001205 */
[----:B--2---:R-:W-:Y:S01]  /*0af0*/  VIADD R5, R24, 0xffffffff ;  /* 0xffffffff18057836 */ /* 0x004fe20000000000 */
[----:B------:R-:W-:Y:S01]  /*0b00*/  LOP3.LUT R11, R30, R11, RZ, 0xc0, !PT ;  /* 0x0000000b1e0b7212 */ /* 0x000fe200078ec0ff */
[----:B------:R-:W-:Y:S02]  /*0b10*/  IMAD.MOV R12, RZ, RZ, -R12 ;  /* 0x000000ffff0c7224 */ /* 0x000fe400078e0a0c */
[----:B------:R-:W-:Y:S02]  /*0b20*/  IMAD.MOV R6, RZ, RZ, -R4 ;  /* 0x000000ffff067224 */ /* 0x000fe400078e0a04 */
[----:B------:R-:W-:Y:S01]  /*0b30*/  IMAD R11, R10, R4, R11 ;  /* 0x000000040a0b7224 */ /* 0x000fe200078e020b */
[----:B------:R-:W-:Y:S01]  /*0b40*/  LOP3.LUT R4, R20, R5, RZ, 0xc0, !PT ;  /* 0x0000000514047212 */ /* 0x000fe200078ec0ff */
[----:B------:R-:W-:Y:S02]  /*0b50*/  @P3 IMAD R0, R14, R12, R3 ;  /* 0x0000000c0e003224 */ /* 0x000fe400078e0203 */
[----:B0-----:R-:W-:-:S02]  /*0b60*/  IMAD R3, R6, R21, R32 ;  /* 0x0000001506037224 */ /* 0x001fc400078e0220 */
[----:B------:R-:W-:Y:S02]  /*0b70*/  IMAD R153, R11, R153, R0 ;  /* 0x000000990b997224 */ /* 0x000fe400078e0200 */
[----:B------:R-:W-:Y:S02]  /*0b80*/  IMAD R4, R3, R24, R4 ;  /* 0x0000001803047224 */ /* 0x000fe400078e0204 */
[----:B------:R-:W-:-:S03]  /*0b90*/  IMAD.MOV.U32 R0, RZ, RZ, 0x1 ;  /* 0x00000001ff007424 */ /* 0x000fc600078e00ff */
[----:B------:R-:W-:Y:S02]  /*0ba0*/  SEL R152, R4, R153, !P3 ;  /* 0x0000009904987207 */ /* 0x000fe40005800000 */
[----:B------:R-:W-:-:S07]  /*0bb0*/  SEL R153, R153, R4, !P3 ;  /* 0x0000000499997207 */ /* 0x000fce0005800000 */
.L_x_4:
[----:B------:R-:W-:-:S08]  /*0bc0*/  NOP ;  /* 0x0000000000007918 */ /* 0x000fd00000000000 */
[----:B------:R-:W0:Y:S02]  /*0bd0*/  USETMAXREG.TRY_ALLOC.CTAPOOL UP0, 0xe8 ;  /* 0x000000e8000079c8 */ /* 0x000e240008000600 */
[----:B0-----:R-:W-:-:S13]  /*0be0*/  PLOP3.LUT P0, PT, PT, PT, UP0, 0x80, 0x0 ;  /* 0x000000000000781c */ /* 0x001fda0003f0f008 */
[----:B------:R-:W-:Y:S05]  /*0bf0*/  @!P0 BRA `(.L_x_4) ;  /* 0xfffffffc00f08947 */ /* 0x000fea000383ffff */
[----:B------:R-:W-:Y:S01]  /*0c00*/  ULDC.64 UR4, c[0x0][0x598] ;  /* 0x0001660000047ab9 */ /* 0x000fe20000000a00 */
[----:B------:R-:W-:Y:S01]  /*0c10*/  ULDC.64 UR36, c[0x0][0x208] ;  /* 0x0000820000247ab9 */ /* 0x000fe20000000a00 */
[----:B------:R-:W-:-:S04]  /*0c20*/  ISETP.NE.U32.AND P0, PT, RZ, UR4, PT ;  /* 0x00000004ff007c0c */ /* 0x000fc8000bf05070 */
[----:B------:R-:W-:-:S13]  /*0c30*/  ISETP.NE.AND.EX P0, PT, RZ, UR5, PT, P0 ;  /* 0x00000005ff007c0c */ /* 0x000fda000bf05300 */
[----:B------:R-:W-:Y:S05]  /*0c40*/  @!P0 BRA `(.L_x_7) ;  /* 0x00000000001c8947 */ /* 0x000fea0003800000 */
[----:B------:R-:W0:Y:S02]  /*0c50*/  LDC.64 R4, c[0x0][0x598] ;  /* 0x00016600ff047b82 */ /* 0x000e240000000a00 */
[----:B0-----:R-:W2:Y:S02]  /*0c60*/  LDG.E.64 R4, desc[UR36][R4.64] ;  /* 0x0000002404047981 */ /* 0x001ea4000c1e1b00 */
[----:B--2---:R-:W-:-:S04]  /*0c70*/  ISETP.NE.U32.AND P0, PT, R4, RZ, PT ;  /* 0x000000ff0400720c */ /* 0x004fc80003f05070 */
[----:B------:R-:W-:-:S13]  /*0c80*/  ISETP.NE.AND.EX P0, PT, R5, RZ, PT, P0 ;  /* 0x000000ff0500720c */ /* 0x000fda0003f05300 */
[----:B------:R-:W-:Y:S05]  /*0c90*/  @!P0 BRA `(.L_x_7) ;  /* 0x0000000000088947 */ /* 0x000fea0003800000 */
[----:B------:R0:W5:Y:S01]  /*0ca0*/  LD.E R154, desc[UR36][R4.64] ;  /* 0x00000024049a7980 */ /* 0x000162000c101900 */
[----:B------:R-:W-:Y:S05]  /*0cb0*/  BRA `(.L_x_8) ;  /* 0x0000000000247947 */ /* 0x000fea0003800000 */
.L_x_7:
[----:B------:R-:W-:Y:S02]  /*0cc0*/  ULDC.64 UR4, c[0x0][0x588] ;  /* 0x0001620000047ab9 */ /* 0x000fe40000000a00 */
[----:B------:R-:W-:-:S04]  /*0cd0*/  ISETP.NE.U32.AND P0, PT, RZ, UR4, PT ;  /* 0x00000004ff007c0c */ /* 0x000fc8000bf05070 */
[----:B------:R-:W-:-:S13]  /*0ce0*/  ISETP.NE.AND.EX P0, PT, RZ, UR5, PT, P0 ;  /* 0x00000005ff007c0c */ /* 0x000fda000bf05300 */
[----:B------:R-:W-:Y:S05]  /*0cf0*/  @!P0 BRA `(.L_x_9) ;  /* 0x00000000000c8947 */ /* 0x000fea0003800000 */
[----:B------:R-:W0:Y:S02]  /*0d00*/  LDC.64 R154, c[0x0][0x588] ;  /* 0x00016200ff9a7b82 */ /* 0x000e240000000a00 */
[----:B0-----:R1:W5:Y:S01]  /*0d10*/  LDG.E R154, desc[UR36][R154.64] ;  /* 0x000000249a9a7981 */ /* 0x001362000c1e1900 */
[----:B------:R-:W-:Y:S05]  /*0d20*/  BRA `(.L_x_8) ;  /* 0x0000000000087947 */ /* 0x000fea0003800000 */
.L_x_9:
[----:B------:R-:W-:Y:S02]  /*0d30*/  ULDC UR4, c[0x0][0x580] ;  /* 0x0001600000047ab9 */ /* 0x000fe40000000800 */
[----:B------:R-:W-:-:S07]  /*0d40*/  IMAD.U32 R154, RZ, RZ, UR4 ;  /* 0x00000004ff9a7e24 */ /* 0x000fce000f8e00ff */
.L_x_8:
[----:B------:R-:W-:Y:S02]  /*0d50*/  ULDC.64 UR4, c[0x0][0x5a0] ;  /* 0x0001680000047ab9 */ /* 0x000fe40000000a00 */
[----:B------:R-:W-:-:S04]  /*0d60*/  ISETP.NE.U32.AND P0, PT, RZ, UR4, PT ;  /* 0x00000004ff007c0c */ /* 0x000fc8000bf05070 */
[----:B------:R-:W-:-:S13]  /*0d70*/  ISETP.NE.AND.EX P0, PT, RZ, UR5, PT, P0 ;  /* 0x00000005ff007c0c */ /* 0x000fda000bf05300 */
[----:B------:R-:W-:Y:S05]  /*0d80*/  @!P0 BRA `(.L_x_10) ;  /* 0x00000000001c8947 */ /* 0x000fea0003800000 */
[----:B0-----:R-:W0:Y:S02]  /*0d90*/  LDC.64 R4, c[0x0][0x5a0] ;  /* 0x00016800ff047b82 */ /* 0x001e240000000a00 */
[----:B0-----:R-:W2:Y:S02]  /*0da0*/  LDG.E.64 R4, desc[UR36][R4.64] ;  /* 0x0000002404047981 */ /* 0x001ea4000c1e1b00 */
[----:B--2---:R-:W-:-:S04]  /*0db0*/  ISETP.NE.U32.AND P0, PT, R4, RZ, PT ;  /* 0x000000ff0400720c */ /* 0x004fc80003f05070 */
[----:B------:R-:W-:-:S13]  /*0dc0*/  ISETP.NE.AND.EX P0, PT, R5, RZ, PT, P0 ;  /* 0x000000ff0500720c */ /* 0x000fda0003f05300 */
[----:B------:R-:W-:Y:S05]  /*0dd0*/  @!P0 BRA `(.L_x_10) ;  /* 0x0000000000088947 */ /* 0x000fea0003800000 */
[----:B-1----:R0:W5:Y:S01]  /*0de0*/  LD.E R155, desc[UR36][R4.64] ;  /* 0x00000024049b7980 */ /* 0x002162000c101900 */
[----:B------:R-:W-:Y:S05]  /*0df0*/  BRA `(.L_x_11) ;  /* 0x0000000000247947 */ /* 0x000fea0003800000 */
.L_x_10:
[----:B------:R-:W-:Y:S02]  /*0e00*/  ULDC.64 UR4, c[0x0][0x590] ;  /* 0x0001640000047ab9 */ /* 0x000fe40000000a00 */
[----:B------:R-:W-:-:S04]  /*0e10*/  ISETP.NE.U32.AND P0, PT, RZ, UR4, PT ;  /* 0x00000004ff007c0c */ /* 0x000fc8000bf05070 */
[----:B------:R-:W-:-:S13]  /*0e20*/  ISETP.NE.AND.EX P0, PT, RZ, UR5, PT, P0 ;  /* 0x00000005ff007c0c */ /* 0x000fda000bf05300 */
[----:B------:R-:W-:Y:S05]  /*0e30*/  @!P0 BRA `(.L_x_12) ;  /* 0x00000000000c8947 */ /* 0x000fea0003800000 */
[----:B0-----:R-:W1:Y:S02]  /*0e40*/  LDC.64 R4, c[0x0][0x590] ;  /* 0x00016400ff047b82 */ /* 0x001e640000000a00 */
[----:B-1----:R1:W5:Y:S01]  /*0e50*/  LDG.E R155, desc[UR36][R4.64] ;  /* 0x00000024049b7981 */ /* 0x002362000c1e1900 */
[----:B------:R-:W-:Y:S05]  /*0e60*/  BRA `(.L_x_11) ;  /* 0x0000000000087947 */ /* 0x000fea0003800000 */
.L_x_12:
[----:B------:R-:W-:Y:S02]  /*0e70*/  ULDC UR4, c[0x0][0x584] ;  /* 0x0001610000047ab9 */ /* 0x000fe40000000800 */
[----:B-1----:R-:W-:-:S07]  /*0e80*/  IMAD.U32 R155, RZ, RZ, UR4 ;  /* 0x00000004ff9b7e24 */ /* 0x002fce000f8e00ff */
.L_x_11:
[----:B------:R-:W-:-:S13]  /*0e90*/  LOP3.LUT P0, RZ, R0, 0xff, RZ, 0xc0, !PT ;  /* 0x000000ff00ff7812 */ /* 0x000fda000780c0ff */
[----:B------:R-:W-:Y:S05]  /*0ea0*/  @!P0 EXIT ;  /* 0x000000000000894d */ /* 0x000fea0003800000 */
[----:B------:R-:W-:Y:S01]  /*0eb0*/  ULDC UR4, c[0x0][0x28c] ;  /* 0x0000a30000047ab9 */ /* 0x000fe20000000800 */
[----:B------:R-:W-:Y:S01]  /*0ec0*/  LOP3.LUT R160, R19, 0x1, RZ, 0xfc, !PT ;  /* 0x0000000113a07812 */ /* 0x000fe200078efcff */
[----:B------:R-:W-:Y:S01]  /*0ed0*/  UIADD3 UR4, UR4, 0x1f, URZ ;  /* 0x0000001f04047890 */ /* 0x000fe2000fffe03f */
[----:B------:R-:W-:Y:S01]  /*0ee0*/  UMOV UR38, URZ ;  /* 0x0000003f00267c82 */ /* 0x000fe20008000000 */
[----:B------:R-:W-:Y:S02]  /*0ef0*/  UMOV UR39, URZ ;  /* 0x0000003f00277c82 */ /* 0x000fe40008000000 */
[----:B------:R-:W-:-:S04]  /*0f00*/  USHF.R.S32.HI UR5, URZ, 0x1f, UR4 ;  /* 0x0000001f3f057899 */ /* 0x000fc80008011404 */
[----:B------:R-:W-:-:S04]  /*0f10*/  ULEA.HI UR5, UR5, UR4, URZ, 0x5 ;  /* 0x0000000405057291 */ /* 0x000fc8000f8f283f */
[----:B------:R-:W-:-:S12]  /*0f20*/  USHF.R.S32.HI UR40, URZ, 0x5, UR5 ;  /* 0x000000053f287899 */ /* 0x000fd80008011405 */
.L_x_286:
[----:B------:R-:W-:Y:S01]  /*0f30*/  LOP3.LUT R0, R18, 0x80, RZ, 0xc0, !PT ;  /* 0x0000008012007812 */ /* 0x000fe200078ec0ff */
[----:B--2---:R-:W2:Y:S01]  /*0f40*/  S2UR UR7, SR_CgaCtaId ;  /* 0x00000000000779c3 */ /* 0x004ea20000008800 */
[----:B------:R-:W-:Y:S02]  /*0f50*/  UMOV UR6, 0x400 ;  /* 0x0000040000067882 */ /* 0x000fe40000000000 */
[----:B------:R-:W-:-:S06]  /*0f60*/  SHF.R.U32.HI R0, RZ, 0x7, R0 ;  /* 0x00000007ff007819 */ /* 0x000fcc0000011600 */
[----:B---3--:R-:W3:Y:S01]  /*0f70*/  SHFL.IDX PT, R0, R0, RZ, 0x1f ;  /* 0x00001fff00007589 */ /* 0x008ee200000e0000 */
[----:B--2---:R-:W-:Y:S01]  /*0f80*/  ULEA UR42, UR7, UR6, 0x18 ;  /* 0x00000006072a7291 */ /* 0x004fe2000f8ec03f */
[----:B---3--:R-:W-:-:S13]  /*0f90*/  R2UR UR4, R0 ;  /* 0x00000000000472ca */ /* 0x008fda00000e0000 */
[----:B------:R-:W-:-:S04]  /*0fa0*/  ULEA.HI UR5, UR4, UR4, URZ, 0x1 ;  /* 0x0000000404057291 */ /* 0x000fc8000f8f083f */
[----:B------:R-:W-:-:S04]  /*0fb0*/  ULOP3.LUT UR5, UR5, 0x7fffe, URZ, 0xc0, !UPT ;  /* 0x0007fffe05057892 */ /* 0x000fc8000f8ec03f */
[----:B------:R-:W-:-:S03]  /*0fc0*/  UIADD3 UR5, UR4, -UR5, URZ ;  /* 0x8000000504057290 */ /* 0x000fc6000fffe03f */
[----:B------:R-:W-:Y:S01]  /*0fd0*/  ULDC UR4, c[0x0][0x28c] ;  /* 0x0000a30000047ab9 */ /* 0x000fe20000000800 */
[----:B------:R-:W-:Y:S01]  /*0fe0*/  ULEA UR5, UR5, UR42, 0xd ;  /* 0x0000002a05057291 */ /* 0x000fe2000f8e683f */
[----:B------:R-:W-:-:S03]  /*0ff0*/  ISETP.LT.AND P0, PT, RZ, UR4, PT ;  /* 0x00000004ff007c0c */ /* 0x000fc6000bf01270 */
[----:B------:R-:W-:-:S04]  /*1000*/  UIADD3 UR5, UR5, 0x100, URZ ;  /* 0x0000010005057890 */ /* 0x000fc8000fffe03f */
[----:B------:R-:W-:-:S04]  /*1010*/  USHF.R.U32.HI UR5, URZ, 0x4, UR5 ;  /* 0x000000043f057899 */ /* 0x000fc80008011605 */
[----:B------:R-:W-:Y:S02]  /*1020*/  ULOP3.LUT UR41, UR5, 0x3fff, URZ, 0xc0, !UPT ;  /* 0x00003fff05297892 */ /* 0x000fe4000f8ec03f */
[----:B-1--4-:R-:W-:Y:S10]  /*1030*/  @P0 BRA `(.L_x_13) ;  /* 0x0000000000400947 */ /* 0x012ff40003800000 */
[----:B------:R-:W-:Y:S01]  /*1040*/  MOV R0, 0x0 ;  /* 0x0000000000007802 */ /* 0x000fe20000000f00 */
[----:B------:R-:W-:Y:S01]  /*1050*/  ULDC.64 UR4, c[0x4][0x68] ;  /* 0x01001a0000047ab9 */ /* 0x000fe20000000a00 */
[----:B------:R-:W-:Y:S01]  /*1060*/  ULDC.64 UR6, c[0x4][0x8] ;  /* 0x0100020000067ab9 */ /* 0x000fe20000000a00 */
[----:B01----:R-:W-:Y:S01]  /*1070*/  IMAD.U32 R4, RZ, RZ, UR4 ;  /* 0x00000004ff047e24 */ /* 0x003fe2000f8e00ff */
[----:B------:R0:W1:Y:S01]  /*1080*/  LDC.64 R14, c[0x4][R0] ;  /* 0x01000000000e7b82 */ /* 0x0000620000000a00 */
[----:B------:R-:W-:Y:S01]  /*1090*/  IMAD.U32 R5, RZ, RZ, UR5 ;  /* 0x00000005ff057e24 */ /* 0x000fe2000f8e00ff */
[----:B------:R-:W-:Y:S01]  /*10a0*/  ULDC.64 UR4, c[0x4][0x70] ;  /* 0x01001c0000047ab9 */ /* 0x000fe20000000a00 */
[----:B------:R-:W-:Y:S02]  /*10b0*/  IMAD.U32 R10, RZ, RZ, UR6 ;  /* 0x00000006ff0a7e24 */ /* 0x000fe4000f8e00ff */
[----:B------:R-:W-:Y:S02]  /*10c0*/  IMAD.U32 R6, RZ, RZ, UR4 ;  /* 0x00000004ff067e24 */ /* 0x000fe4000f8e00ff */
[----:B------:R-:W-:-:S02]  /*10d0*/  IMAD.U32 R7, RZ, RZ, UR5 ;  /* 0x00000005ff077e24 */ /* 0x000fc4000f8e00ff */
[----:B------:R-:W-:Y:S02]  /*10e0*/  IMAD.U32 R11, RZ, RZ, UR7 ;  /* 0x00000007ff0b7e24 */ /* 0x000fe4000f8e00ff */
[----:B------:R-:W-:Y:S02]  /*10f0*/  IMAD.MOV.U32 R8, RZ, RZ, 0x1e1 ;  /* 0x000001e1ff087424 */ /* 0x000fe400078e00ff */
[----:B------:R-:W-:Y:S02]  /*1100*/  IMAD.MOV.U32 R12, RZ, RZ, 0x1 ;  /* 0x00000001ff0c7424 */ /* 0x000fe400078e00ff */
[----:B0-----:R-:W-:-:S07]  /*1110*/  IMAD.MOV.U32 R13, RZ, RZ, RZ ;  /* 0x000000ffff0d7224 */ /* 0x001fce00078e00ff */
[----:B------:R-:W-:-:S07]  /*1120*/  LEPC R20, `(.L_x_13) ;  /* 0x000000001014794e */ /* 0x000fce0000000000 */
[----:B-1---5:R-:W-:Y:S05]  /*1130*/  CALL.ABS.NOINC R14 ;  /* 0x000000000e007343 */ /* 0x022fea0003c00000 */
.L_x_13:
[----:B------:R-:W-:-:S13]  /*1140*/  ISETP.NE.AND P0, PT, R160, 0x3, PT ;  /* 0x00000003a000780c */ /* 0x000fda0003f05270 */
[----:B------:R-:W-:Y:S05]  /*1150*/  @!P0 BRA `(.L_x_14) ;  /* 0x0000000000048947 */ /* 0x000fea0003800000 */
[----:B------:R-:W-:Y:S01]  /*1160*/  BPT.TRAP 0x1 ;  /* 0x000000040000795c */ /* 0x000fe20000300000 */
.L_x_14:
[----:B------:R-:W-:Y:S02]  /*1170*/  IMAD.U32 R3, RZ, RZ, UR39 ;  /* 0x00000027ff037e24 */ /* 0x000fe4000f8e00ff */
[----:B------:R-:W-:-:S03]  /*1180*/  IMAD.U32 R0, RZ, RZ, UR38 ;  /* 0x00000026ff007e24 */ /* 0x000fc6000f8e00ff */
[----:B------:R-:W-:Y:S02]  /*1190*/  LEA R3, R3, UR42, 0x3 ;  /* 0x0000002a03037c11 */ /* 0x000fe4000f8e18ff */
[----:B------:R-:W-:-:S04]  /*11a0*/  SHF.L.U32 R0, R0, 0x1f, RZ ;  /* 0x0000001f00007819 */ /* 0x000fc800000006ff */
[----:B------:R2:W3:Y:S01]  /*11b0*/  SYNCS.PHASECHK.TRANS64.TRYWAIT P1, [R3+URZ], R0 ;  /* 0x00000000030075a7 */ /* 0x0004e2000802017f */
[----:B------:R-:W-:Y:S05]  /*11c0*/  @!P0 BRA `(.L_x_15) ;  /* 0x0000000000048947 */ /* 0x000fea0003800000 */
[----:B------:R-:W-:Y:S01]  /*11d0*/  BPT.TRAP 0x1 ;  /* 0x000000040000795c */ /* 0x000fe20000300000 */
.L_x_15:
[----:B---3--:R-:W-:Y:S05]  /*11e0*/  @P1 BRA `(.L_x_16) ;  /* 0x0000000000081947 */ /* 0x008fea0003800000 */
[----:B------:R-:W3:Y:S02]  /*11f0*/  SYNCS.PHASECHK.TRANS64.TRYWAIT P1, [R3+URZ], R0 ;  /* 0x00000000030075a7 */ /* 0x000ee4000802017f */
[----:B---3--:R-:W-:Y:S05]  /*1200*/  @!P1 BRA `(.L_x_17) ;  /* 0x000000a000e49947 */ /* 0x008fea0003800000 */
.L_x_16:
[----:B------:R-:W-:-:S04]  /*1210*/  UISETP.LT.AND UP0, UPT, UR40, 0x1, UPT ;  /* 0x000000012800788c */ /* 0x000fc8000bf01270 */
[----:B------:R-:W-:-:S04]  /*1220*/  USEL UR4, UR40, 0x1, UP0 ;  /* 0x0000000128047887 */ /* 0x000fc80008000000 */
[----:B------:R-:W-:-:S06]  /*1230*/  UIADD3 UR4, UR40, -UR4, URZ ;  /* 0x8000000428047290 */ /* 0x000fcc000fffe03f */
[----:B--23--:R-:W-:Y:S01]  /*1240*/  IMAD.U32 R0, RZ, RZ, UR4 ;  /* 0x00000004ff007e24 */ /* 0x00cfe2000f8e00ff */
[----:B------:R-:W-:Y:S05]  /*1250*/  WARPSYNC.ALL ;  /* 0x0000000000007948 */ /* 0x000fea0003800000 */
[----:B------:R-:W-:Y:S01]  /*1260*/  ISETP.GE.AND P1, PT, R0, 0x1, PT ;  /* 0x000000010000780c */ /* 0x000fe20003f26270 */
[----:B------:R-:W-:Y:S01]  /*1270*/  UIADD3 UR4, UR42, 0x10100, URZ ;  /* 0x000101002a047890 */ /* 0x000fe2000fffe03f */
[----:B------:R-:W-:Y:S01]  /*1280*/  WARPGROUP.ARRIVE ;  /* 0x00000000000079c5 */ /* 0x000fe20000000000 */
[----:B------:R-:W-:Y:S01]  /*1290*/  UMOV UR9, 0x40000040 ;  /* 0x4000004000097882 */ /* 0x000fe20000000000 */
[----:B------:R-:W-:Y:S01]  /*12a0*/  UMOV UR11, 0x40000040 ;  /* 0x40000040000b7882 */ /* 0x000fe20000000000 */
[----:B------:R-:W-:-:S04]  /*12b0*/  USHF.R.U32.HI UR4, URZ, 0x4, UR4 ;  /* 0x000000043f047899 */ /* 0x000fc80008011604 */
[----:B------:R-:W-:Y:S02]  /*12c0*/  ULOP3.LUT UR5, UR4, 0x3fff, URZ, 0xc0, !UPT ;  /* 0x00003fff04057892 */ /* 0x000fe4000f8ec03f */
[----:B------:R-:W-:Y:S02]  /*12d0*/  ULOP3.LUT UR4, UR41, 0x10000, URZ, 0xfc, !UPT ;  /* 0x0001000029047892 */ /* 0x000fe4000f8efc3f */
[----:B------:R-:W-:Y:S02]  /*12e0*/  ULOP3.LUT UR5, UR5, 0x10000, URZ, 0xfc, !UPT ;  /* 0x0001000005057892 */ /* 0x000fe4000f8efc3f */
[----:B------:R-:W-:Y:S02]  /*12f0*/  ULEA UR6, UR39, UR4, 0xa ;  /* 0x0000000427067291 */ /* 0x000fe4000f8e503f */
[----:B------:R-:W-:-:S05]  /*1300*/  ULEA UR7, UR39, UR5, 0xb ;  /* 0x0000000527077291 */ /* 0x000fca000f8e583f */
[----:B------:R-:W-:Y:S02]  /*1310*/  UMOV UR8, UR6 ;  /* 0x0000000600087c82 */ /* 0x000fe40008000000 */
[----:B------:R-:W-:Y:S02]  /*1320*/  UMOV UR10, UR7 ;  /* 0x00000007000a7c82 */ /* 0x000fe40008000000 */
[----:B------:R-:W-:Y:S01]  /*1330*/  HGMMA.64x256x8.F32.TF32 R24, gdesc[UR8], RZ, !UPT, gsb0 ;  /* 0x07e00000081879f0 */ /* 0x000fe2000c0028ff */
[----:B------:R-:W-:Y:S02]  /*1340*/  UIADD3 UR8, UR6, 0x2, URZ ;  /* 0x0000000206087890 */ /* 0x000fe4000fffe03f */
[----:B------:R-:W-:Y:S01]  /*1350*/  UIADD3 UR10, UR7, 0x2, URZ ;  /* 0x00000002070a7890 */ /* 0x000fe2000fffe03f */
[----:B------:R-:W-:Y:S01]  /*1360*/  UMOV UR9, 0x40000040 ;  /* 0x4000004000097882 */ /* 0x000fe20000000000 */
[----:B------:R-:W-:Y:S01]  /*1370*/  UMOV UR11, 0x40000040 ;  /* 0x40000040000b7882 */ /* 0x000fe20000000000 */
[----:B------:R-:W-:-:S02]  /*1380*/  WARPGROUP.DEPBAR.LE gsb0, 0x0 ;  /* 0x00008000000079c5 */ /* 0x000fc40000010000 */
[----:B------:R-:W-:-:S15]  /*1390*/  WARPGROUP.ARRIVE ;  /* 0x00000000000079c5 */ /* 0x000fde0000000000 */
[----:B------:R-:W-:-:S05]  /*13a0*/  NOP ;  /* 0x0000000000007918 */ /* 0x000fca0000000000 */
[----:B------:R-:W-:Y:S01]  /*13b0*/  HGMMA.64x256x8.F32.TF32 R24, gdesc[UR8], R24, gsb0 ;  /* 0x07e00000081879f0 */ /* 0x000fe20008002818 */
[----:B------:R-:W-:Y:S02]  /*13c0*/  UIADD3 UR8, UR6, 0x4, URZ ;  /* 0x0000000406087890 */ /* 0x000fe4000fffe03f */
[----:B------:R-:W-:Y:S01]  /*13d0*/  UIADD3 UR10, UR7, 0x4, URZ ;  /* 0x00000004070a7890 */ /* 0x000fe2000fffe03f */
[----:B------:R-:W-:Y:S01]  /*13e0*/  UMOV UR9, 0x40000040 ;  /* 0x4000004000097882 */ /* 0x000fe20000000000 */
[----:B------:R-:W-:Y:S01]  /*13f0*/  UMOV UR11, 0x40000040 ;  /* 0x40000040000b7882 */ /* 0x000fe20000000000 */
[----:B------:R-:W-:Y:S02]  /*1400*/  WARPGROUP.DEPBAR.LE gsb0, 0x0 ;  /* 0x00008000000079c5 */ /* 0x000fe40000010000 */
        /* <DEDUP_REMOVED lines=10> */
[----:B------:R-:W-:Y:S03]  /*14b0*/  HGMMA.64x256x8.F32.TF32 R24, gdesc[UR8], R24, gsb0 ;  /* 0x07e00000081879f0 */ /* 0x000fe60008002818 */
[----:B------:R-:W-:Y:S02]  /*14c0*/  WARPGROUP.DEPBAR.LE gsb0, 0x0 ;  /* 0x00008000000079c5 */ /* 0x000fe40000010000 */
[----:B------:R-:W-:Y:S05]  /*14d0*/  @!P1 BRA `(.L_x_18) ;  /* 0x0000000400249947 */ /* 0x000fea0003800000 */
[----:B------:R-:W-:-:S04]  /*14e0*/  UIADD3 UR6, UR39, 0x1, URZ ;  /* 0x0000000127067890 */ /* 0x000fc8000fffe03f */
[----:B------:R-:W-:-:S04]  /*14f0*/  UISETP.NE.AND UP0, UPT, UR6, 0x4, UPT ;  /* 0x000000040600788c */ /* 0x000fc8000bf05270 */
[----:B------:R-:W-:Y:S02]  /*1500*/  USEL UR7, URZ, 0x1, UP0 ;  /* 0x000000013f077887 */ /* 0x000fe40008000000 */
[----:B------:R-:W-:Y:S02]  /*1510*/  USEL UR6, UR6, URZ, UP0 ;  /* 0x0000003f06067287 */ /* 0x000fe40008000000 */
[----:B------:R-:W-:-:S06]  /*1520*/  ULOP3.LUT UR7, UR38, UR7, URZ, 0x3c, !UPT ;  /* 0x0000000726077292 */ /* 0x000fcc000f8e3c3f */
[----:B01----:R-:W-:Y:S01]  /*1530*/  IMAD.U32 R5, RZ, RZ, UR7 ;  /* 0x00000007ff057e24 */ /* 0x003fe2000f8e00ff */
[----:B------:R-:W-:-:S06]  /*1540*/  UMOV UR7, UR39 ;  /* 0x0000002700077c82 */ /* 0x000fcc0008000000 */
.L_x_25:
[----:B01----:R-:W-:Y:S05]  /*1550*/  @!P0 BRA `(.L_x_19) ;  /* 0x0000000000048947 */ /* 0x003fea0003800000 */
[----:B------:R-:W-:Y:S01]  /*1560*/  BPT.TRAP 0x1 ;  /* 0x000000040000795c */ /* 0x000fe20000300000 */
.L_x_19:
[----:B------:R-:W0:Y:S01]  /*1570*/  S2UR UR9, SR_CgaCtaId ;  /* 0x00000000000979c3 */ /* 0x000e220000008800 */
[----:B------:R-:W-:Y:S01]  /*1580*/  UMOV UR8, 0x400 ;  /* 0x0000040000087882 */ /* 0x000fe20000000000 */
[----:B------:R-:W-:Y:S01]  /*1590*/  SHF.L.U32 R3, R5, 0x1f, RZ ;  /* 0x0000001f05037819 */ /* 0x000fe200000006ff */
[----:B0-----:R-:W-:-:S04]  /*15a0*/  ULEA UR14, UR9, UR8, 0x18 ;  /* 0x00000008090e7291 */ /* 0x001fc8000f8ec03f */
[----:B------:R-:W-:-:S09]  /*15b0*/  ULEA UR8, UR6, UR14, 0x3 ;  /* 0x0000000e06087291 */ /* 0x000fd2000f8e183f */
[----:B------:R0:W1:Y:S01]  /*15c0*/  SYNCS.PHASECHK.TRANS64.TRYWAIT P1, [UR8], R3 ;  /* 0x00000003ff0075a7 */ /* 0x0000620008020148 */
[----:B------:R-:W-:Y:S05]  /*15d0*/  @!P0 BRA `(.L_x_20) ;  /* 0x0000000000048947 */ /* 0x000fea0003800000 */
[----:B------:R-:W-:Y:S01]  /*15e0*/  BPT.TRAP 0x1 ;  /* 0x000000040000795c */ /* 0x000fe20000300000 */
.L_x_20:
[----:B-1----:R-:W-:Y:S05]  /*15f0*/  @P1 BRA `(.L_x_21) ;  /* 0x0000000000081947 */ /* 0x002fea0003800000 */
[----:B------:R-:W1:Y:S02]  /*1600*/  SYNCS.PHASECHK.TRANS64.TRYWAIT P1, [UR8], R3 ;  /* 0x00000003ff0075a7 */ /* 0x000e640008020148 */
[----:B-1----:R-:W-:Y:S05]  /*1610*/  @!P1 BRA `(.L_x_22) ;  /* 0x0000009c00f49947 */ /* 0x002fea0003800000 */
.L_x_21:
[----:B------:R-:W-:Y:S01]  /*1620*/  ULEA UR12, UR6, UR4, 0xa ;  /* 0x00000004060c7291 */ /* 0x000fe2000f8e503f */
[----:B------:R-:W-:Y:S01]  /*1630*/  WARPGROUP.ARRIVE ;  /* 0x00000000000079c5 */ /* 0x000fe20000000000 */
[----:B------:R-:W-:Y:S01]  /*1640*/  ULEA UR13, UR6, UR5, 0xb ;  /* 0x00000005060d7291 */ /* 0x000fe2000f8e583f */
[----:B------:R-:W-:Y:S01]  /*1650*/  UMOV UR9, 0x40000040 ;  /* 0x4000004000097882 */ /* 0x000fe20000000000 */
[----:B------:R-:W-:-:S03]  /*1660*/  UMOV UR11, 0x40000040 ;  /* 0x40000040000b7882 */ /* 0x000fc60000000000 */
[----:B------:R-:W-:Y:S02]  /*1670*/  UMOV UR8, UR12 ;  /* 0x0000000c00087c82 */ /* 0x000fe40008000000 */
[----:B------:R-:W-:Y:S02]  /*1680*/  UMOV UR10, UR13 ;  /* 0x0000000d000a7c82 */ /* 0x000fe40008000000 */
[----:B------:R-:W-:Y:S01]  /*1690*/  HGMMA.64x256x8.F32.TF32 R24, gdesc[UR8], R24, gsb0 ;  /* 0x07e00000081879f0 */ /* 0x000fe20008002818 */
        /* <DEDUP_REMOVED lines=26> */
[----:B------:R-:W-:Y:S01]  /*1840*/  BPT.TRAP 0x1 ;  /* 0x000000040000795c */ /* 0x000fe20000300000 */
.L_x_23:
[----:B------:R-:W-:Y:S01]  /*1850*/  ULEA UR8, UR7, UR14, 0x3 ;  /* 0x0000000e07087291 */ /* 0x000fe2000f8e183f */
[----:B------:R-:W-:-:S03]  /*1860*/  ISETP.GT.U32.AND P1, PT, R19, 0x1, PT ;  /* 0x000000011300780c */ /* 0x000fc60003f24070 */
[----:B------:R-:W-:-:S04]  /*1870*/  UIADD3 UR8, UR8, 0x20, URZ ;  /* 0x0000002008087890 */ /* 0x000fc8000fffe03f */
[----:B------:R-:W-:-:S09]  /*1880*/  UPRMT UR8, URZ, 0x654, UR8 ;  /* 0x000006543f087896 */ /* 0x000fd20008000008 */
[----:B------:R-:W-:Y:S01]  /*1890*/  SYNCS.ARRIVE.TRANS64.RED.A1T0 RZ, [UR8], RZ ;  /* 0x000000ffffff79a7 */ /* 0x000fe20008100408 */
[----:B------:R-:W-:Y:S05]  /*18a0*/  @P1 BRA `(.L_x_24) ;  /* 0x0000000000041947 */ /* 0x000fea0003800000 */
[----:B------:R-:W-:Y:S01]  /*18b0*/  BPT.TRAP 0x1 ;  /* 0x000000040000795c */ /* 0x000fe20000300000 */
.L_x_24:
[----:B------:R-:W-:Y:S01]  /*18c0*/  UIADD3 UR6, UR6, 0x1, URZ ;  /* 0x0000000106067890 */ /* 0x000fe2000fffe03f */
[C---:B------:R-:W-:Y:S01]  /*18d0*/  ISETP.GT.AND P1, PT, R0.reuse, 0x1, PT ;  /* 0x000000010000780c */ /* 0x040fe20003f24270 */
[----:B------:R-:W-:Y:S01]  /*18e0*/  UIADD3 UR7, UR7, 0x1, URZ ;  /* 0x0000000107077890 */ /* 0x000fe2000fffe03f */
[----:B------:R-:W-:Y:S01]  /*18f0*/  VIADD R0, R0, 0xffffffff ;  /* 0xffffffff00007836 */ /* 0x000fe20000000000 */
[----:B------:R-:W-:Y:S02]  /*1900*/  UISETP.NE.AND UP0, UPT, UR6, 0x4, UPT ;  /* 0x000000040600788c */ /* 0x000fe4000bf05270 */
[----:B------:R-:W-:Y:S02]  /*1910*/  UISETP.NE.AND UP1, UPT, UR7, 0x4, UPT ;  /* 0x000000040700788c */ /* 0x000fe4000bf25270 */
[----:B------:R-:W-:Y:S02]  /*1920*/  USEL UR8, URZ, 0x1, UP0 ;  /* 0x000000013f087887 */ /* 0x000fe40008000000 */
[----:B------:R-:W-:-:S02]  /*1930*/  USEL UR6, UR6, URZ, UP0 ;  /* 0x0000003f06067287 */ /* 0x000fc40008000000 */
[----:B------:R-:W-:Y:S02]  /*1940*/  USEL UR7, UR7, URZ, UP1 ;  /* 0x0000003f07077287 */ /* 0x000fe40008800000 */
[----:B------:R-:W-:Y:S01]  /*1950*/  LOP3.LUT R5, R5, UR8, RZ, 0x3c, !PT ;  /* 0x0000000805057c12 */ /* 0x000fe2000f8e3cff */
[----:B------:R-:W-:Y:S09]  /*1960*/  @P1 BRA `(.L_x_25) ;  /* 0xfffffff800f81947 */ /* 0x000ff2000383ffff */
.L_x_18:
[----:B------:R-:W2:Y:S02]  /*1970*/  LDC R0, c[0x0][0x28c] ;  /* 0x0000a300ff007b82 */ /* 0x000ea40000000800 */
[----:B--2---:R-:W-:-:S13]  /*1980*/  ISETP.GE.AND P1, PT, R0, 0x1, PT ;  /* 0x000000010000780c */ /* 0x004fda0003f26270 */
[----:B------:R-:W-:Y:S05]  /*1990*/  @!P1 BRA `(.L_x_26) ;  /* 0x0000000000409947 */ /* 0x000fea0003800000 */
[----:B------:R-:W-:Y:S05]  /*19a0*/  @!P0 BRA `(.L_x_27) ;  /* 0x0000000000048947 */ /* 0x000fea0003800000 */
[----:B------:R-:W-:Y:S01]  /*19b0*/  BPT.TRAP 0x1 ;  /* 0x000000040000795c */ /* 0x000fe20000300000 */
.L_x_27:
[----:B------:R-:W2:Y:S01]  /*19c0*/  S2UR UR6, SR_CgaCtaId ;  /* 0x00000000000679c3 */ /* 0x000ea20000008800 */
[----:B------:R-:W-:Y:S01]  /*19d0*/  UISETP.LT.AND UP0, UPT, UR40, 0x1, UPT ;  /* 0x000000012800788c */ /* 0x000fe2000bf01270 */
[----:B------:R-:W-:Y:S01]  /*19e0*/  ISETP.GT.U32.AND P0, PT, R19, 0x1, PT ;  /* 0x000000011300780c */ /* 0x000fe20003f04070 */
[----:B------:R-:W-:Y:S02]  /*19f0*/  UMOV UR5, 0x400 ;  /* 0x0000040000057882 */ /* 0x000fe40000000000 */
[----:B------:R-:W-:-:S04]  /*1a00*/  USEL UR4, UR40, 0x1, UP0 ;  /* 0x0000000128047887 */ /* 0x000fc80008000000 */
[----:B------:R-:W-:-:S04]  /*1a10*/  UIADD3 UR4, UR39, UR40, -UR4 ;  /* 0x0000002827047290 */ /* 0x000fc8000fffe804 */
[----:B------:R-:W-:-:S04]  /*1a20*/  USHF.L.U32 UR4, UR4, 0x3, URZ ;  /* 0x0000000304047899 */ /* 0x000fc8000800063f */
[----:B------:R-:W-:Y:S02]  /*1a30*/  ULOP3.LUT UR4, UR4, 0x18, URZ, 0xc0, !UPT ;  /* 0x0000001804047892 */ /* 0x000fe4000f8ec03f */
[----:B--2---:R-:W-:-:S04]  /*1a40*/  ULEA UR5, UR6, UR5, 0x18 ;  /* 0x0000000506057291 */ /* 0x004fc8000f8ec03f */
[----:B------:R-:W-:-:S04]  /*1a50*/  UIADD3 UR4, UR5, 0x20, UR4 ;  /* 0x0000002005047890 */ /* 0x000fc8000fffe004 */
[----:B------:R-:W-:-:S09]  /*1a60*/  UPRMT UR4, URZ, 0x654, UR4 ;  /* 0x000006543f047896 */ /* 0x000fd20008000004 */
[----:B------:R-:W-:Y:S01]  /*1a70*/  SYNCS.ARRIVE.TRANS64.RED.A1T0 RZ, [UR4], RZ ;  /* 0x000000ffffff79a7 */ /* 0x000fe20008100404 */
[----:B------:R-:W-:Y:S05]  /*1a80*/  @P0 BRA `(.L_x_26) ;  /* 0x0000000000040947 */ /* 0x000fea0003800000 */
[----:B------:R-:W-:Y:S01]  /*1a90*/  BPT.TRAP 0x1 ;  /* 0x000000040000795c */ /* 0x000fe20000300000 */
.L_x_26:
[----:B------:R-:W2:Y:S01]  /*1aa0*/  LDC R7, c[0x0][0x288] ;  /* 0x0000a200ff077b82 */ /* 0x000ea20000000800 */
[----:B01----:R-:W-:Y:S01]  /*1ab0*/  SHF.R.U32.HI R3, RZ, 0x2, R18 ;  /* 0x00000002ff037819 */ /* 0x003fe20000011612 */
[----:B------:R-:W-:Y:S01]  /*1ac0*/  UIADD3 UR39, UR40, UR39, URZ ;  /* 0x0000002728277290 */ /* 0x000fe2000fffe03f */
[C---:B------:R-:W-:Y:S01]  /*1ad0*/  LOP3.LUT R4, R18.reuse, 0x60, RZ, 0xc0, !PT ;  /* 0x0000006012047812 */ /* 0x040fe200078ec0ff */
[----:B------:R-:W-:Y:S01]  /*1ae0*/  ULDC UR8, c[0x0][0x284] ;  /* 0x0000a10000087ab9 */ /* 0x000fe20000000800 */
[----:B------:R-:W-:Y:S01]  /*1af0*/  LOP3.LUT R3, R3, 0x7, RZ, 0xc0, !PT ;  /* 0x0000000703037812 */ /* 0x000fe200078ec0ff */
[----:B------:R-:W-:Y:S01]  /*1b00*/  USHF.R.U32.HI UR4, URZ, 0x2, UR39 ;  /* 0x000000023f047899 */ /* 0x000fe20008011627 */
[----:B------:R-:W-:Y:S01]  /*1b10*/  SHF.R.U32.HI R10, RZ, 0x1, R4 ;  /* 0x00000001ff0a7819 */ /* 0x000fe20000011604 */
[----:B------:R-:W-:Y:S01]  /*1b20*/  IMAD.SHL.U32 R4, R18, 0x2, RZ ;  /* 0x0000000212047824 */ /* 0x000fe200078e00ff */
[----:B------:R-:W-:Y:S01]  /*1b30*/  LOP3.LUT R0, R22, 0x1, RZ, 0xc0, !PT ;  /* 0x0000000116007812 */ /* 0x000fe200078ec0ff */
[----:B------:R-:W-:Y:S01]  /*1b40*/  ULOP3.LUT UR4, UR4, 0x1, URZ, 0xc0, !UPT ;  /* 0x0000000104047892 */ /* 0x000fe2000f8ec03f */
[----:B------:R-:W-:Y:S01]  /*1b50*/  IADD3 R5, RZ, -R10, -R3 ;  /* 0x8000000aff057210 */ /* 0x000fe20007ffe803 */
[----:B------:R-:W-:Y:S01]  /*1b60*/  UISETP.GT.U32.AND UP1, UPT, UR39, 0x3, UPT ;  /* 0x000000032700788c */ /* 0x000fe2000bf24070 */
[----:B------:R-:W-:Y:S01]  /*1b70*/  LOP3.LUT R9, R4, 0x6, RZ, 0xc0, !PT ;  /* 0x0000000604097812 */ /* 0x000fe200078ec0ff */
[C---:B------:R-:W-:Y:S01]  /*1b80*/  IMAD.SHL.U32 R6, R0.reuse, 0x40, RZ ;  /* 0x0000004000067824 */ /* 0x040fe200078e00ff */
[----:B------:R-:W-:Y:S01]  /*1b90*/  UISETP.NE.U32.AND UP0, UPT, UR4, 0x1, UPT ;  /* 0x000000010400788c */ /* 0x000fe2000bf05070 */
[----:B------:R-:W-:Y:S01]  /*1ba0*/  IMAD R11, R0, -0x40, R5 ;  /* 0xffffffc0000b7824 */ /* 0x000fe200078e0205 */
[----:B------:R-:W-:Y:S01]  /*1bb0*/  LOP3.LUT R0, R18, 0x3, RZ, 0xc0, !PT ;  /* 0x0000000312007812 */ /* 0x000fe200078ec0ff */
[----:B------:R-:W-:Y:S01]  /*1bc0*/  ULDC.64 UR6, c[0x0][0x5d0] ;  /* 0x0001740000067ab9 */ /* 0x000fe20000000a00 */
[----:B------:R-:W-:Y:S01]  /*1bd0*/  PRMT R8, R9, 0x6540, R152 ;  /* 0x0000654009087816 */ /* 0x000fe20000000098 */
[----:B------:R-:W-:Y:S01]  /*1be0*/  IMAD.SHL.U32 R152, R152, 0x100, RZ ;  /* 0x0000010098987824 */ /* 0x000fe200078e00ff */
[----:B------:R-:W-:Y:S01]  /*1bf0*/  SHF.R.S32.HI R21, RZ, 0x1f, R23 ;  /* 0x0000001fff157819 */ /* 0x000fe20000011417 */
[----:B------:R-:W-:Y:S01]  /*1c00*/  UISETP.LT.U32.AND UP1, UPT, UR40, 0x4, UP1 ;  /* 0x000000042800788c */ /* 0x000fe20008f21070 */
[----:B------:R-:W-:Y:S01]  /*1c10*/  SHF.R.S32.HI R9, RZ, 0x1f, R8 ;  /* 0x0000001fff097819 */ /* 0x000fe20000011408 */
[----:B--2---:R-:W-:Y:S01]  /*1c20*/  IMAD R13, R0, -0x2, R7 ;  /* 0xfffffffe000d7824 */ /* 0x004fe200078e0207 */
[----:B------:R-:W-:Y:S01]  /*1c30*/  ISETP.GE.AND P0, PT, R152, R7, PT ;  /* 0x000000079800720c */ /* 0x000fe20003f06270 */
[----:B------:R-:W-:Y:S01]  /*1c40*/  IMAD.SHL.U32 R0, R153, 0x80, RZ ;  /* 0x0000008099007824 */ /* 0x000fe200078e00ff */
[----:B------:R-:W-:Y:S01]  /*1c50*/  UISETP.GT.U32.AND UP0, UPT, UR40, 0x3, !UP0 ;  /* 0x000000032800788c */ /* 0x000fe2000c704070 */
[----:B------:R-:W-:Y:S01]  /*1c60*/  IMAD R4, R21, UR6, RZ ;  /* 0x0000000615047c24 */ /* 0x000fe2000f8e02ff */
[----:B------:R-:W-:Y:S01]  /*1c70*/  LOP3.LUT R3, R6, 0x40, R3, 0xe2, !PT ;  /* 0x0000004006037812 */ /* 0x000fe200078ee203 */
[----:B------:R-:W-:Y:S01]  /*1c80*/  USEL UR5, URZ, 0x1, !UP1 ;  /* 0x000000013f057887 */ /* 0x000fe2000c800000 */
[C---:B------:R-:W-:Y:S01]  /*1c90*/  ISETP.GE.OR P0, PT, R0.reuse, UR8, P0 ;  /* 0x0000000800007c0c */ /* 0x040fe20008706670 */
[----:B------:R-:W-:Y:S01]  /*1ca0*/  USEL UR4, URZ, 0x1, !UP0 ;  /* 0x000000013f047887 */ /* 0x000fe2000c000000 */
[----:B------:R-:W-:Y:S01]  /*1cb0*/  IMAD.WIDE R6, R153, 0x80, RZ ;  /* 0x0000008099067825 */ /* 0x000fe200078e02ff */
[----:B------:R-:W-:Y:S01]  /*1cc0*/  ULOP3.LUT UR39, UR39, 0x3, URZ, 0xc0, !UPT ;  /* 0x0000000327277892 */ /* 0x000fe2000f8ec03f */
[----:B------:R-:W-:Y:S01]  /*1cd0*/  IADD3 R0, -R0, UR8, R11 ;  /* 0x0000000800007c10 */ /* 0x000fe2000fffe10b */
[----:B------:R-:W-:Y:S01]  /*1ce0*/  ULOP3.LUT UR38, UR4, UR38, UR5, 0x96, !UPT ;  /* 0x0000002604267292 */ /* 0x000fe2000f8e9605 */
[C---:B------:R-:W-:Y:S01]  /*1cf0*/  IMAD R15, R23.reuse, UR7, R4 ;  /* 0x00000007170f7c24 */ /* 0x040fe2000f8e0204 */
[----:B------:R-:W-:Y:S01]  /*1d00*/  LOP3.LUT R169, R6, R3, R10, 0xfe, !PT ;  /* 0x0000000306a97212 */ /* 0x000fe200078efe0a */
[----:B------:R-:W-:-:S04]  /*1d10*/  IMAD.WIDE.U32 R4, R23, UR6, R8 ;  /* 0x0000000617047c25 */ /* 0x000fc8000f8e0008 */
[----:B------:R-:W-:Y:S02]  /*1d20*/  IMAD.IADD R5, R5, 0x1, R15 ;  /* 0x0000000105057824 */ /* 0x000fe400078e020f */
[----:B------:R-:W-:Y:S02]  /*1d30*/  IMAD.IADD R3, R13, 0x1, -R152 ;  /* 0x000000010d037824 */ /* 0x000fe400078e0a98 */
[----:B------:R-:W-:Y:S01]  /*1d40*/  IMAD.MOV.U32 R153, RZ, RZ, -0x1 ;  /* 0xffffffffff997424 */ /* 0x000fe200078e00ff */
[----:B------:R-:W-:Y:S06]  /*1d50*/  @P0 BRA `(.L_x_28) ;  /* 0x0000007800d80947 */ /* 0x000fec0003800000 */
[----:B------:R-:W0:Y:S01]  /*1d60*/  LDC.64 R10, c[0x0][0x5c8] ;  /* 0x00017200ff0a7b82 */ /* 0x000e220000000a00 */
[----:B-----5:R-:W-:Y:S01]  /*1d70*/  FSETP.NEU.AND P0, PT, R155, RZ, PT ;  /* 0x000000ff9b00720b */ /* 0x020fe20003f0d000 */
[----:B------:R-:W-:Y:S01]  /*1d80*/  BSSY B0, `(.L_x_28) ;  /* 0x00007b3000007945 */ /* 0x000fe20003800000 */
[----:B------:R-:W-:-:S04]  /*1d90*/  ISETP.GT.AND P1, PT, R3, RZ, PT ;  /* 0x000000ff0300720c */ /* 0x000fc80003f24270 */
[----:B------:R-:W-:Y:S01]  /*1da0*/  ISETP.GT.AND P2, PT, R0, RZ, P1 ;  /* 0x000000ff0000720c */ /* 0x000fe20000f44270 */
[-C--:B0-----:R-:W-:Y:S02]  /*1db0*/  IMAD R12, R7, R10.reuse, RZ ;  /* 0x0000000a070c7224 */ /* 0x081fe400078e02ff */
[----:B------:R-:W-:-:S04]  /*1dc0*/  IMAD.WIDE.U32 R162, R169, R10, R4 ;  /* 0x0000000aa9a27225 */ /* 0x000fc800078e0004 */
[----:B------:R-:W-:-:S04]  /*1dd0*/  IMAD R5, R169, R11, R12 ;  /* 0x0000000ba9057224 */ /* 0x000fc800078e020c */
[----:B------:R-:W-:Y:S01]  /*1de0*/  IMAD.IADD R171, R163, 0x1, R5 ;  /* 0x00000001a3ab7824 */ /* 0x000fe200078e0205 */
[----:B------:R-:W-:Y:S06]  /*1df0*/  @!P0 BRA `(.L_x_29) ;  /* 0x0000005400948947 */ /* 0x000fec0003800000 */
[----:B------:R-:W0:Y:S01]  /*1e00*/  LDC.64 R14, c[0x0][0x5b8] ;  /* 0x00016e00ff0e7b82 */ /* 0x000e220000000a00 */
[----:B------:R-:W-:-:S07]  /*1e10*/  ULDC.64 UR4, c[0x0][0x5c0] ;  /* 0x0001700000047ab9 */ /* 0x000fce0000000a00 */
[----:B------:R-:W1:Y:S08]  /*1e20*/  LDC.64 R166, c[0x0][0x5b0] ;  /* 0x00016c00ffa67b82 */ /* 0x000e700000000a00 */
[----:B------:R-:W2:Y:S01]  /*1e30*/  LDC.64 R12, c[0x0][0x5a8] ;  /* 0x00016a00ff0c7b82 */ /* 0x000ea20000000a00 */
[-C--:B0-----:R-:W-:Y:S02]  /*1e40*/  IMAD R4, R21, R14.reuse, RZ ;  /* 0x0000000e15047224 */ /* 0x081fe400078e02ff */
[----:B------:R-:W-:-:S04]  /*1e50*/  IMAD.WIDE.U32 R164, R23, R14, R8 ;  /* 0x0000000e17a47225 */ /* 0x000fc800078e0008 */
[----:B------:R-:W-:Y:S02]  /*1e60*/  IMAD R161, R23, R15, R4 ;  /* 0x0000000f17a17224 */ /* 0x000fe400078e0204 */
[-C--:B-1----:R-:W-:Y:S02]  /*1e70*/  IMAD R6, R7, R166.reuse, RZ ;  /* 0x000000a607067224 */ /* 0x082fe400078e02ff */
[----:B------:R-:W-:Y:S02]  /*1e80*/  IMAD.IADD R21, R165, 0x1, R161 ;  /* 0x00000001a5157824 */ /* 0x000fe400078e02a1 */
[----:B------:R-:W-:Y:S02]  /*1e90*/  IMAD.MOV.U32 R20, RZ, RZ, R164 ;  /* 0x000000ffff147224 */ /* 0x000fe400078e00a4 */
[C---:B------:R-:W-:Y:S02]  /*1ea0*/  IMAD R163, R169.reuse, R167, R6 ;  /* 0x000000a7a9a37224 */ /* 0x040fe400078e0206 */
[----:B------:R-:W-:-:S04]  /*1eb0*/  IMAD.WIDE.U32 R4, R169, R166, R20 ;  /* 0x000000a6a9047225 */ /* 0x000fc800078e0014 */
[----:B------:R-:W-:Y:S01]  /*1ec0*/  IMAD.IADD R5, R5, 0x1, R163 ;  /* 0x0000000105057824 */ /* 0x000fe200078e02a3 */
[----:B--2---:R-:W-:-:S04]  /*1ed0*/  LEA R6, P0, R4, R12, 0x2 ;  /* 0x0000000c04067211 */ /* 0x004fc800078010ff */
[----:B------:R-:W-:-:S05]  /*1ee0*/  LEA.HI.X R7, R4, R13, R5, 0x2, P0 ;  /* 0x0000000d04077211 */ /* 0x000fca00000f1405 */
[----:B------:R0:W2:Y:S01]  /*1ef0*/  @P2 LDG.E.LTC128B R15, desc[UR36][R6.64] ;  /* 0x00000024060f2981 */ /* 0x0000a2000c1e1920 */
[----:B------:R-:W-:Y:S01]  /*1f00*/  IMAD.WIDE.U32 R4, R169, R166, R8 ;  /* 0x000000a6a9047225 */ /* 0x000fe200078e0008 */
[----:B------:R-:W-:Y:S01]  /*1f10*/  ISETP.GT.AND P0, PT, R3, 0x1, PT ;  /* 0x000000010300780c */ /* 0x000fe20003f04270 */
[----:B------:R-:W-:Y:S02]  /*1f20*/  BSSY B1, `(.L_x_30) ;  /* 0x0000013000017945 */ /* 0x000fe40003800000 */
[----:B------:R-:W-:Y:S02]  /*1f30*/  IMAD.IADD R5, R163, 0x1, R5 ;  /* 0x00000001a3057824 */ /* 0x000fe400078e0205 */
[----:B------:R-:W-:Y:S02]  /*1f40*/  IMAD.SHL.U32 R158, R166, 0x8, RZ ;  /* 0x00000008a69e7824 */ /* 0x000fe400078e00ff */
[----:B------:R-:W-:Y:S01]  /*1f50*/  IMAD.WIDE.U32 R156, R23, R14, R4 ;  /* 0x0000000e179c7225 */ /* 0x000fe200078e0004 */
[----:B------:R-:W-:-:S03]  /*1f60*/  LEA R4, P3, R162, UR4, 0x2 ;  /* 0x00000004a2047c11 */ /* 0x000fc6000f8610ff */
[----:B0-----:R-:W-:Y:S01]  /*1f70*/  IMAD.IADD R7, R161, 0x1, R157 ;  /* 0x00000001a1077824 */ /* 0x001fe200078e029d */
[----:B------:R-:W-:Y:S02]  /*1f80*/  LEA.HI.X R5, R162, UR5, R171, 0x2, P3 ;  /* 0x00000005a2057c11 */ /* 0x000fe400098f14ab */
[----:B------:R-:W-:Y:S02]  /*1f90*/  ISETP.GT.AND P3, PT, R0, RZ, P0 ;  /* 0x000000ff0000720c */ /* 0x000fe40000764270 */
[----:B------:R-:W-:-:S04]  /*1fa0*/  LEA R6, P4, R156, R12, 0x2 ;  /* 0x0000000c9c067211 */ /* 0x000fc800078810ff */
[----:B------:R-:W-:Y:S02]  /*1fb0*/  LEA.HI.X R7, R156, R13, R7, 0x2, P4 ;  /* 0x0000000d9c077211 */ /* 0x000fe400020f1407 */
[----:B--2---:R-:W-:-:S05]  /*1fc0*/  LOP3.LUT R152, R15, 0xffffe000, RZ, 0xc0, !PT ;  /* 0xffffe0000f987812 */ /* 0x004fca00078ec0ff */
[----:B------:R-:W-:-:S04]  /*1fd0*/  FMUL R159, R152, R155 ;  /* 0x0000009b989f7220 */ /* 0x000fc80000400000 */
[----:B------:R-:W-:Y:S01]  /*1fe0*/  FFMA R173, R24, R154, R159 ;  /* 0x0000009a18ad7223 */ /* 0x000fe2000000009f */
[----:B------:R-:W-:-:S04]  /*1ff0*/  SHF.L.U64.HI R159, R166, 0x3, R167 ;  /* 0x00000003a69f7819 */ /* 0x000fc800000102a7 */
[----:B------:R-:W-:Y:S01]  /*2000*/  F2FP.TF32.F32.PACK_B R173, R173 ;  /* 0x000000adffad723e */ /* 0x000fe200024050ff */
[----:B------:R-:W-:-:S04]  /*2010*/  IMAD.WIDE.U32 R158, R169, R166, R158 ;  /* 0x000000a6a99e7225 */ /* 0x000fc800078e009e */
[----:B------:R0:W-:Y:S01]  /*2020*/  @P2 STG.E desc[UR36][R4.64], R173 ;  /* 0x000000ad04002986 */ /* 0x0001e2000c101924 */
[----:B------:R-:W-:Y:S05]  /*2030*/  @!P3 BRA `(.L_x_31) ;  /* 0x000000000004b947 */ /* 0x000fea0003800000 */
[----:B------:R1:W5:Y:S02]  /*2040*/  LDG.E.LTC128B R15, desc[UR36][R6.64+0x4] ;  /* 0x00000424060f7981 */ /* 0x000364000c1e1920 */
.L_x_31:
[----:B------:R-:W-:Y:S05]  /*2050*/  BSYNC B1 ;  /* 0x0000000000017941 */ /* 0x000fea0003800000 */
.L_x_30:
[----:B-----5:R-:W-:Y:S01]  /*2060*/  LOP3.LUT R20, R15, 0xffffe000, RZ, 0xc0, !PT ;  /* 0xffffe0000f147812 */ /* 0x020fe200078ec0ff */
[----:B------:R-:W-:Y:S01]  /*2070*/  IMAD.IADD R163, R163, 0x1, R159 ;  /* 0x00000001a3a37824 */ /* 0x000fe200078e029f */
[----:B------:R-:W-:Y:S01]  /*2080*/  IADD3 R164, P2, R164, R158, RZ ;  /* 0x0000009ea4a47210 */ /* 0x000fe20007f5e0ff */
[----:B------:R-:W-:Y:S01]  /*2090*/  IMAD.MOV.U32 R152, RZ, RZ, R15 ;  /* 0x000000ffff987224 */ /* 0x000fe200078e000f */
[----:B------:R-:W-:Y:S01]  /*20a0*/  ISETP.GT.AND P1, PT, R0, 0x8, P1 ;  /* 0x000000080000780c */ /* 0x000fe20000f24270 */
[----:B------:R-:W-:Y:S02]  /*20b0*/  FMUL R20, R20, R155 ;  /* 0x0000009b14147220 */ /* 0x000fe40000400000 */
[----:B------:R-:W-:Y:S02]  /*20c0*/  IMAD.X R21, R163, 0x1, R21, P2 ;  /* 0x00000001a3157824 */ /* 0x000fe400010e0615 */
[----:B------:R-:W-:Y:S01]  /*20d0*/  FFMA R157, R25, R154, R20 ;  /* 0x0000009a199d7223 */ /* 0x000fe20000000014 */
[----:B------:R-:W-:-:S04]  /*20e0*/  LEA R20, P2, R164, R12, 0x2 ;  /* 0x0000000ca4147211 */ /* 0x000fc800078410ff */
[----:B------:R-:W-:Y:S02]  /*20f0*/  F2FP.TF32.F32.PACK_B R157, R157 ;  /* 0x0000009dff9d723e */ /* 0x000fe400024050ff */
[----:B------:R-:W-:-:S03]  /*2100*/  LEA.HI.X R21, R164, R13, R21, 0x2, P2 ;  /* 0x0000000da4157211 */ /* 0x000fc600010f1415 */
[----:B------:R2:W-:Y:S04]  /*2110*/  @P3 STG.E desc[UR36][R4.64+0x4], R157 ;  /* 0x0000049d04003986 */ /* 0x0005e8000c101924 */
[----:B------:R-:W3:Y:S01]  /*2120*/  @P1 LDG.E.LTC128B R152, desc[UR36][R20.64] ;  /* 0x0000002414981981 */ /* 0x000ee2000c1e1920 */
[----:B------:R-:W-:Y:S01]  /*2130*/  IADD3 R8, P2, R8, R158, RZ ;  /* 0x0000009e08087210 */ /* 0x000fe20007f5e0ff */
[----:B------:R-:W-:Y:S01]  /*2140*/  BSSY B1, `(.L_x_32) ;  /* 0x0000011000017945 */ /* 0x000fe20003800000 */
[----:B------:R-:W-:Y:S02]  /*2150*/  SHF.L.U64.HI R11, R10, 0x5, R11 ;  /* 0x000000050a0b7819 */ /* 0x000fe4000001020b */
[----:B------:R-:W-:Y:S01]  /*2160*/  ISETP.GT.AND P0, PT, R0, 0x8, P0 ;  /* 0x000000080000780c */ /* 0x000fe20000704270 */
[----:B------:R-:W-:Y:S01]  /*2170*/  IMAD.X R9, R9, 0x1, R163, P2 ;  /* 0x0000000109097824 */ /* 0x000fe200010e06a3 */
[----:B------:R-:W-:Y:S01]  /*2180*/  LEA R10, P2, R10, R4, 0x5 ;  /* 0x000000040a0a7211 */ /* 0x000fe200078428ff */
[----:B------:R-:W-:-:S04]  /*2190*/  IMAD.WIDE.U32 R14, R23, R14, R8 ;  /* 0x0000000e170e7225 */ /* 0x000fc800078e0008 */
[----:B------:R-:W-:Y:S01]  /*21a0*/  IMAD.X R11, R11, 0x1, R5, P2 ;  /* 0x000000010b0b7824 */ /* 0x000fe200010e0605 */
[----:B------:R-:W-:Y:S01]  /*21b0*/  LEA R8, P3, R14, R12, 0x2 ;  /* 0x0000000c0e087211 */ /* 0x000fe200078610ff */
[----:B------:R-:W-:-:S05]  /*21c0*/  IMAD.IADD R9, R161, 0x1, R15 ;  /* 0x00000001a1097824 */ /* 0x000fca00078e020f */
[----:B------:R-:W-:Y:S02]  /*21d0*/  LEA.HI.X R9, R14, R13, R9, 0x2, P3 ;  /* 0x0000000d0e097211 */ /* 0x000fe400018f1409 */
[----:B---3--:R-:W-:-:S05]  /*21e0*/  LOP3.LUT R24, R152, 0xffffe000, RZ, 0xc0, !PT ;  /* 0xffffe00098187812 */ /* 0x008fca00078ec0ff */
[----:B------:R-:W-:-:S04]  /*21f0*/  FMUL R25, R24, R155 ;  /* 0x0000009b18197220 */ /* 0x000fc80000400000 */
[----:B------:R-:W-:-:S05]  /*2200*/  FFMA R25, R26, R154, R25 ;  /* 0x0000009a1a197223 */ /* 0x000fca0000000019 */
[----:B------:R-:W-:-:S05]  /*2210*/  F2FP.TF32.F32.PACK_B R25, R25 ;  /* 0x00000019ff19723e */ /* 0x000fca00024050ff */
[----:B------:R2:W-:Y:S01]  /*2220*/  @P1 STG.E desc[UR36][R10.64], R25 ;  /* 0x000000190a001986 */ /* 0x0005e2000c101924 */
[----:B------:R-:W-:Y:S05]  /*2230*/  @!P0 BRA `(.L_x_33) ;  /* 0x0000000000048947 */ /* 0x000fea0003800000 */
[----:B------:R3:W5:Y:S02]  /*2240*/  LDG.E.LTC128B R152, desc[UR36][R8.64+0x4] ;  /* 0x0000042408987981 */ /* 0x000764000c1e1920 */
.L_x_33:
[----:B------:R-:W-:Y:S05]  /*2250*/  BSYNC B1 ;  /* 0x0000000000017941 */ /* 0x000fea0003800000 */
.L_x_32:
[----:B-----5:R-:W-:Y:S01]  /*2260*/  LOP3.LUT R12, R152, 0xffffe000, RZ, 0xc0, !PT ;  /* 0xffffe000980c7812 */ /* 0x020fe200078ec0ff */
[----:B------:R-:W-:Y:S01]  /*2270*/  BSSY B1, `(.L_x_34) ;  /* 0x0000009000017945 */ /* 0x000fe20003800000 */
[----:B------:R-:W-:-:S03]  /*2280*/  ISETP.GT.AND P1, PT, R3, 0x8, PT ;  /* 0x000000080300780c */ /* 0x000fc60003f24270 */
[----:B------:R-:W-:Y:S01]  /*2290*/  FMUL R12, R12, R155 ;  /* 0x0000009b0c0c7220 */ /* 0x000fe20000400000 */
[----:B------:R-:W-:-:S03]  /*22a0*/  ISETP.GT.AND P2, PT, R0, RZ, P1 ;  /* 0x000000ff0000720c */ /* 0x000fc60000f44270 */
[----:B------:R-:W-:-:S05]  /*22b0*/  FFMA R27, R27, R154, R12 ;  /* 0x0000009a1b1b7223 */ /* 0x000fca000000000c */
[----:B------:R-:W-:-:S05]  /*22c0*/  F2FP.TF32.F32.PACK_B R27, R27 ;  /* 0x0000001bff1b723e */ /* 0x000fca00024050ff */
[----:B------:R4:W-:Y:S01]  /*22d0*/  @P0 STG.E desc[UR36][R10.64+0x4], R27 ;  /* 0x0000041b0a000986 */ /* 0x0009e2000c101924 */
[----:B------:R-:W-:Y:S05]  /*22e0*/  @!P2 BRA `(.L_x_35) ;  /* 0x000000000004a947 */ /* 0x000fea0003800000 */
[----:B------:R0:W5:Y:S02]  /*22f0*/  LDG.E.LTC128B R152, desc[UR36][R6.64+0x20] ;  /* 0x0000202406987981 */ /* 0x000164000c1e1920 */
.L_x_35:
[----:B------:R-:W-:Y:S05]  /*2300*/  BSYNC B1 ;  /* 0x0000000000017941 */ /* 0x000fea0003800000 */
.L_x_34:
        /* <DEDUP_REMOVED lines=10> */
.L_x_37:
[----:B------:R-:W-:Y:S05]  /*23b0*/  BSYNC B1 ;  /* 0x0000000000017941 */ /* 0x000fea0003800000 */
.L_x_36:
[----:B-----5:R-:W-:Y:S01]  /*23c0*/  LOP3.LUT R12, R152, 0xffffe000, RZ, 0xc0, !PT ;  /* 0xffffe000980c7812 */ /* 0x020fe200078ec0ff */
[----:B------:R-:W-:Y:S01]  /*23d0*/  BSSY B1, `(.L_x_38) ;  /* 0x0000008000017945 */ /* 0x000fe20003800000 */
[----:B------:R-:W-:-:S03]  /*23e0*/  ISETP.GT.AND P1, PT, R0, 0x8, P1 ;  /* 0x000000080000780c */ /* 0x000fc60000f24270 */
[----:B------:R-:W-:-:S04]  /*23f0*/  FMUL R12, R12, R155 ;  /* 0x0000009b0c0c7220 */ /* 0x000fc80000400000 */
[----:B------:R-:W-:-:S05]  /*2400*/  FFMA R29, R29, R154, R12 ;  /* 0x0000009a1d1d7223 */ /* 0x000fca000000000c */
[----:B------:R-:W-:-:S05]  /*2410*/  F2FP.TF32.F32.PACK_B R29, R29 ;  /* 0x0000001dff1d723e */ /* 0x000fca00024050ff */
[----:B------:R0:W-:Y:S01]  /*2420*/  @P3 STG.E desc[UR36][R4.64+0x24], R29 ;  /* 0x0000241d04003986 */ /* 0x0001e2000c101924 */
[----:B------:R-:W-:Y:S05]  /*2430*/  @!P1 BRA `(.L_x_39) ;  /* 0x0000000000049947 */ /* 0x000fea0003800000 */
[----:B------:R0:W5:Y:S02]  /*2440*/  LDG.E.LTC128B R152, desc[UR36][R8.64+0x20] ;  /* 0x0000202408987981 */ /* 0x000164000c1e1920 */
.L_x_39:
[----:B------:R-:W-:Y:S05]  /*2450*/  BSYNC B1 ;  /* 0x0000000000017941 */ /* 0x000fea0003800000 */
.L_x_38:
[----:B-----5:R-:W-:Y:S01]  /*2460*/  LOP3.LUT R12, R152, 0xffffe000, RZ, 0xc0, !PT ;  /* 0xffffe000980c7812 */ /* 0x020fe200078ec0ff */
[----:B------:R-:W-:Y:S01]  /*2470*/  BSSY B1, `(.L_x_40) ;  /* 0x0000008000017945 */ /* 0x000fe20003800000 */
[----:B------:R-:W-:-:S03]  /*2480*/  ISETP.GT.AND P0, PT, R0, 0x8, P0 ;  /* 0x000000080000780c */ /* 0x000fc60000704270 */
[----:B0-----:R-:W-:-:S04]  /*2490*/  FMUL R13, R12, R155 ;  /* 0x0000009b0c0d7220 */ /* 0x001fc80000400000 */
[----:B------:R-:W-:-:S05]  /*24a0*/  FFMA R13, R30, R154, R13 ;  /* 0x0000009a1e0d7223 */ /* 0x000fca000000000d */
[----:B------:R-:W-:-:S05]  /*24b0*/  F2FP.TF32.F32.PACK_B R13, R13 ;  /* 0x0000000dff0d723e */ /* 0x000fca00024050ff */
[----:B------:R0:W-:Y:S01]  /*24c0*/  @P1 STG.E desc[UR36][R10.64+0x20], R13 ;  /* 0x0000200d0a001986 */ /* 0x0001e2000c101924 */
[----:B------:R-:W-:Y:S05]  /*24d0*/  @!P0 BRA `(.L_x_41) ;  /* 0x0000000000048947 */ /* 0x000fea0003800000 */
[----:B------:R0:W5:Y:S02]  /*24e0*/  LDG.E.LTC128B R152, desc[UR36][R8.64+0x24] ;  /* 0x0000242408987981 */ /* 0x000164000c1e1920 */
.L_x_41:
[----:B------:R-:W-:Y:S05]  /*24f0*/  BSYNC B1 ;  /* 0x0000000000017941 */ /* 0x000fea0003800000 */
.L_x_40:
        /* <DEDUP_REMOVED lines=10> */
.L_x_43:
[----:B------:R-:W-:Y:S05]  /*25a0*/  BSYNC B1 ;  /* 0x0000000000017941 */ /* 0x000fea0003800000 */
.L_x_42:
[----:B-----5:R-:W-:Y:S01]  /*25b0*/  LOP3.LUT R12, R152, 0xffffe000, RZ, 0xc0, !PT ;  /* 0xffffe000980c7812 */ /* 0x020fe200078ec0ff */
[----:B------:R-:W-:Y:S01]  /*25c0*/  BSSY B1, `(.L_x_44) ;  /* 0x0000009000017945 */ /* 0x000fe20003800000 */
[----:B------:R-:W-:-:S03]  /*25d0*/  ISETP.GT.AND P0, PT, R3, 0x11, PT ;  /* 0x000000110300780c */ /* 0x000fc60003f04270 */
[----:B0-----:R-:W-:Y:S01]  /*25e0*/  FMUL R13, R12, R155 ;  /* 0x0000009b0c0d7220 */ /* 0x001fe20000400000 */
[----:B------:R-:W-:-:S03]  /*25f0*/  ISETP.GT.AND P3, PT, R0, RZ, P0 ;  /* 0x000000ff0000720c */ /* 0x000fc60000764270 */
[----:B------:R-:W-:-:S05]  /*2600*/  FFMA R13, R32, R154, R13 ;  /* 0x0000009a200d7223 */ /* 0x000fca000000000d */
[----:B------:R-:W-:-:S05]  /*2610*/  F2FP.TF32.F32.PACK_B R13, R13 ;  /* 0x0000000dff0d723e */ /* 0x000fca00024050ff */
[----:B------:R0:W-:Y:S01]  /*2620*/  @P2 STG.E desc[UR36][R4.64+0x40], R13 ;  /* 0x0000400d04002986 */ /* 0x0001e2000c101924 */
[----:B------:R-:W-:Y:S05]  /*2630*/  @!P3 BRA `(.L_x_45) ;  /* 0x000000000004b947 */ /* 0x000fea0003800000 */
[----:B------:R0:W5:Y:S02]  /*2640*/  LDG.E.LTC128B R152, desc[UR36][R6.64+0x44] ;  /* 0x0000442406987981 */ /* 0x000164000c1e1920 */
.L_x_45:
[----:B------:R-:W-:Y:S05]  /*2650*/  BSYNC B1 ;  /* 0x0000000000017941 */ /* 0x000fea0003800000 */
.L_x_44:
        /* <DEDUP_REMOVED lines=9> */
.L_x_47:
[----:B------:R-:W-:Y:S05]  /*26f0*/  BSYNC B1 ;  /* 0x0000000000017941 */ /* 0x000fea0003800000 */
.L_x_46:
        /* <DEDUP_REMOVED lines=9> */
.L_x_49:
[----:B------:R-:W-:Y:S05]  /*2790*/  BSYNC B1 ;  /* 0x0000000000017941 */ /* 0x000fea0003800000 */
.L_x_48:
        /* <DEDUP_REMOVED lines=10> */
.L_x_51:
[----:B------:R-:W-:Y:S05]  /*2840*/  BSYNC B1 ;  /* 0x0000000000017941 */ /* 0x000fea0003800000 */
.L_x_50:
        /* <DEDUP_REMOVED lines=10> */
.L_x_53:
[----:B------:R-:W-:Y:S05]  /*28f0*/  BSYNC B1 ;  /* 0x0000000000017941 */ /* 0x000fea0003800000 */
.L_x_52:
        /* <DEDUP_REMOVED lines=9> */
.L_x_55:
[----:B------:R-:W-:Y:S05]  /*2990*/  BSYNC B1 ;  /* 0x0000000000017941 */ /* 0x000fea0003800000 */
.L_x_54:
        /* <DEDUP_REMOVED lines=9> */
.L_x_57:
[----:B------:R-:W-:Y:S05]  /*2a30*/  BSYNC B1 ;  /* 0x0000000000017941 */ /* 0x000fea0003800000 */
.L_x_56:
        /* <DEDUP_REMOVED lines=10> */
.L_x_59:
[----:B------:R-:W-:Y:S05]  /*2ae0*/  BSYNC B1 ;  /* 0x0000000000017941 */ /* 0x000fea0003800000 */
.L_x_58:
        /* <DEDUP_REMOVED lines=10> */
.L_x_61:
[----:B------:R-:W-:Y:S05]  /*2b90*/  BSYNC B1 ;  /* 0x0000000000017941 */ /* 0x000fea0003800000 */
.L_x_60:
        /* <DEDUP_REMOVED lines=9> */
.L_x_63:
[----:B------:R-:W-:Y:S05]  /*2c30*/  BSYNC B1 ;  /* 0x0000000000017941 */ /* 0x000fea0003800000 */
.L_x_62:
        /* <DEDUP_REMOVED lines=9> */
.L_x_65:
[----:B------:R-:W-:Y:S05]  /*2cd0*/  BSYNC B1 ;  /* 0x0000000000017941 */ /* 0x000fea0003800000 */
.L_x_64:
        /* <DEDUP_REMOVED lines=10> */
.L_x_67:
[----:B------:R-:W-:Y:S05]  /*2d80*/  BSYNC B1 ;  /* 0x0000000000017941 */ /* 0x000fea0003800000 */
.L_x_66:
        /* <DEDUP_REMOVED lines=10> */
.L_x_69:
[----:B------:R-:W-:Y:S05]  /*2e30*/  BSYNC B1 ;  /* 0x0000000000017941 */ /* 0x000fea0003800000 */
.L_x_68:
        /* <DEDUP_REMOVED lines=9> */
.L_x_71:
[----:B------:R-:W-:Y:S05]  /*2ed0*/  BSYNC B1 ;  /* 0x0000000000017941 */ /* 0x000fea0003800000 */
.L_x_70:
        /* <DEDUP_REMOVED lines=9> */
.L_x_73:
[----:B------:R-:W-:Y:S05]  /*2f70*/  BSYNC B1 ;  /* 0x0000000000017941 */ /* 0x000fea0003800000 */
.L_x_72:
        /* <DEDUP_REMOVED lines=10> */
.L_x_75:
[----:B------:R-:W-:Y:S05]  /*3020*/  BSYNC B1 ;  /* 0x0000000000017941 */ /* 0x000fea0003800000 */
.L_x_74:
        /* <DEDUP_REMOVED lines=10> */
.L_x_77:
[----:B------:R-:W-:Y:S05]  /*30d0*/  BSYNC B1 ;  /* 0x0000000000017941 */ /* 0x000fea0003800000 */
.L_x_76:
        /* <DEDUP_REMOVED lines=9> */
.L_x_79:
[----:B------:R-:W-:Y:S05]  /*3170*/  BSYNC B1 ;  /* 0x0000000000017941 */ /* 0x000fea0003800000 */
.L_x_78:
        /* <DEDUP_REMOVED lines=9> */
.L_x_81:
[----:B------:R-:W-:Y:S05]  /*3210*/  BSYNC B1 ;  /* 0x0000000000017941 */ /* 0x000fea0003800000 */
.L_x_80:
        /* <DEDUP_REMOVED lines=10> */
.L_x_83:
[----:B------:R-:W-:Y:S05]  /*32c0*/  BSYNC B1 ;  /* 0x0000000000017941 */ /* 0x000fea0003800000 */
.L_x_82:
        /* <DEDUP_REMOVED lines=10> */
.L_x_85:
[----:B------:R-:W-:Y:S05]  /*3370*/  BSYNC B1 ;  /* 0x0000000000017941 */ /* 0x000fea0003800000 */
.L_x_84:
        /* <DEDUP_REMOVED lines=9> */
.L_x_87:
[----:B------:R-:W-:Y:S05]  /*3410*/  BSYNC B1 ;  /* 0x0000000000017941 */ /* 0x000fea0003800000 */
.L_x_86:
        /* <DEDUP_REMOVED lines=9> */
.L_x_89:
[----:B------:R-:W-:Y:S05]  /*34b0*/  BSYNC B1 ;  /* 0x0000000000017941 */ /* 0x000fea0003800000 */
.L_x_88:
        /* <DEDUP_REMOVED lines=10> */
.L_x_91:
[----:B------:R-:W-:Y:S05]  /*3560*/  BSYNC B1 ;  /* 0x0000000000017941 */ /* 0x000fea0003800000 */
.L_x_90:
        /* <DEDUP_REMOVED lines=10> */
.L_x_93:
[----:B------:R-:W-:Y:S05]  /*3610*/  BSYNC B1 ;  /* 0x0000000000017941 */ /* 0x000fea0003800000 */
.L_x_92:
        /* <DEDUP_REMOVED lines=9> */
.L_x_95:
[----:B------:R-:W-:Y:S05]  /*36b0*/  BSYNC B1 ;  /* 0x0000000000017941 */ /* 0x000fea0003800000 */
.L_x_94:
        /* <DEDUP_REMOVED lines=9> */
.L_x_97:
[----:B------:R-:W-:Y:S05]  /*3750*/  BSYNC B1 ;  /* 0x0000000000017941 */ /* 0x000fea0003800000 */
.L_x_96:
        /* <DEDUP_REMOVED lines=10> */
.L_x_99:
[----:B------:R-:W-:Y:S05]  /*3800*/  BSYNC B1 ;  /* 0x0000000000017941 */ /* 0x000fea0003800000 */
.L_x_98:
        /* <DEDUP_REMOVED lines=10> */
.L_x_101:
[----:B------:R-:W-:Y:S05]  /*38b0*/  BSYNC B1 ;  /* 0x0000000000017941 */ /* 0x000fea0003800000 */
.L_x_100:
        /* <DEDUP_REMOVED lines=9> */
.L_x_103:
[----:B------:R-:W-:Y:S05]  /*3950*/  BSYNC B1 ;  /* 0x0000000000017941 */ /* 0x000fea0003800000 */
.L_x_102:
        /* <DEDUP_REMOVED lines=9> */
.L_x_105:
[----:B------:R-:W-:Y:S05]  /*39f0*/  BSYNC B1 ;  /* 0x0000000000017941 */ /* 0x000fea0003800000 */
.L_x_104:
        /* <DEDUP_REMOVED lines=10> */
.L_x_107:
[----:B------:R-:W-:Y:S05]  /*3aa0*/  BSYNC B1 ;  /* 0x0000000000017941 */ /* 0x000fea0003800000 */
.L_x_106:
        /* <DEDUP_REMOVED lines=10> */
.L_x_109:
[----:B------:R-:W-:Y:S05]  /*3b50*/  BSYNC B1 ;  /* 0x0000000000017941 */ /* 0x000fea0003800000 */
.L_x_108:
        /* <DEDUP_REMOVED lines=9> */
.L_x_111:
[----:B------:R-:W-:Y:S05]  /*3bf0*/  BSYNC B1 ;  /* 0x0000000000017941 */ /* 0x000fea0003800000 */
.L_x_110:
        /* <DEDUP_REMOVED lines=9> */
.L_x_113:
[----:B------:R-:W-:Y:S05]  /*3c90*/  BSYNC B1 ;  /* 0x0000000000017941 */ /* 0x000fea0003800000 */
.L_x_112:
        /* <DEDUP_REMOVED lines=10> */
.L_x_115:
[----:B------:R-:W-:Y:S05]  /*3d40*/  BSYNC B1 ;  /* 0x0000000000017941 */ /* 0x000fea0003800000 */
.L_x_114:
        /* <DEDUP_REMOVED lines=10> */
.L_x_117:
[----:B------:R-:W-:Y:S05]  /*3df0*/  BSYNC B1 ;  /* 0x0000000000017941 */ /* 0x000fea0003800000 */
.L_x_116:
        /* <DEDUP_REMOVED lines=9> */
.L_x_119:
[----:B------:R-:W-:Y:S05]  /*3e90*/  BSYNC B1 ;  /* 0x0000000000017941 */ /* 0x000fea0003800000 */
.L_x_118:
        /* <DEDUP_REMOVED lines=9> */
.L_x_121:
[----:B------:R-:W-:Y:S05]  /*3f30*/  BSYNC B1 ;  /* 0x0000000000017941 */ /* 0x000fea0003800000 */
.L_x_120:
        /* <DEDUP_REMOVED lines=10> */
.L_x_123:
[----:B------:R-:W-:Y:S05]  /*3fe0*/  BSYNC B1 ;  /* 0x0000000000017941 */ /* 0x000fea0003800000 */
.L_x_122:
        /* <DEDUP_REMOVED lines=10> */
.L_x_125:
[----:B------:R-:W-:Y:S05]  /*4090*/  BSYNC B1 ;  /* 0x0000000000017941 */ /* 0x000fea0003800000 */
.L_x_124:
        /* <DEDUP_REMOVED lines=9> */
.L_x_127:
[----:B------:R-:W-:Y:S05]  /*4130*/  BSYNC B1 ;  /* 0x0000000000017941 */ /* 0x000fea0003800000 */
.L_x_126:
        /* <DEDUP_REMOVED lines=9> */
.L_x_129:
[----:B------:R-:W-:Y:S05]  /*41d0*/  BSYNC B1 ;  /* 0x0000000000017941 */ /* 0x000fea0003800000 */
.L_x_128:
        /* <DEDUP_REMOVED lines=10> */
.L_x_131:
[----:B------:R-:W-:Y:S05]  /*4280*/  BSYNC B1 ;  /* 0x0000000000017941 */ /* 0x000fea0003800000 */
.L_x_130:
        /* <DEDUP_REMOVED lines=10> */
.L_x_133:
[----:B------:R-:W-:Y:S05]  /*4330*/  BSYNC B1 ;  /* 0x0000000000017941 */ /* 0x000fea0003800000 */
.L_x_132:
        /* <DEDUP_REMOVED lines=9> */
.L_x_135:
[----:B------:R-:W-:Y:S05]  /*43d0*/  BSYNC B1 ;  /* 0x0000000000017941 */ /* 0x000fea0003800000 */
.L_x_134:
        /* <DEDUP_REMOVED lines=9> */
.L_x_137:
[----:B------:R-:W-:Y:S05]  /*4470*/  BSYNC B1 ;  /* 0x0000000000017941 */ /* 0x000fea0003800000 */
.L_x_136:
        /* <DEDUP_REMOVED lines=10> */
.L_x_139:
[----:B------:R-:W-:Y:S05]  /*4520*/  BSYNC B1 ;  /* 0x0000000000017941 */ /* 0x000fea0003800000 */
.L_x_138:
        /* <DEDUP_REMOVED lines=10> */
.L_x_141:
[----:B------:R-:W-:Y:S05]  /*45d0*/  BSYNC B1 ;  /* 0x0000000000017941 */ /* 0x000fea0003800000 */
.L_x_140:
        /* <DEDUP_REMOVED lines=9> */
.L_x_143:
[----:B------:R-:W-:Y:S05]  /*4670*/  BSYNC B1 ;  /* 0x0000000000017941 */ /* 0x000fea0003800000 */
.L_x_142:
        /* <DEDUP_REMOVED lines=9> */
.L_x_145:
[----:B------:R-:W-:Y:S05]  /*4710*/  BSYNC B1 ;  /* 0x0000000000017941 */ /* 0x000fea0003800000 */
.L_x_144:
        /* <DEDUP_REMOVED lines=10> */
.L_x_147:
[----:B------:R-:W-:Y:S05]  /*47c0*/  BSYNC B1 ;  /* 0x0000000000017941 */ /* 0x000fea0003800000 */
.L_x_146:
        /* <DEDUP_REMOVED lines=10> */
.L_x_149:
[----:B------:R-:W-:Y:S05]  /*4870*/  BSYNC B1 ;  /* 0x0000000000017941 */ /* 0x000fea0003800000 */
.L_x_148:
        /* <DEDUP_REMOVED lines=9> */
.L_x_151:
[----:B------:R-:W-:Y:S05]  /*4910*/  BSYNC B1 ;  /* 0x0000000000017941 */ /* 0x000fea0003800000 */
.L_x_150:
        /* <DEDUP_REMOVED lines=9> */
.L_x_153:
[----:B------:R-:W-:Y:S05]  /*49b0*/  BSYNC B1 ;  /* 0x0000000000017941 */ /* 0x000fea0003800000 */
.L_x_152:
        /* <DEDUP_REMOVED lines=10> */
.L_x_155:
[----:B------:R-:W-:Y:S05]  /*4a60*/  BSYNC B1 ;  /* 0x0000000000017941 */ /* 0x000fea0003800000 */
.L_x_154:
        /* <DEDUP_REMOVED lines=10> */
.L_x_157:
[----:B------:R-:W-:Y:S05]  /*4b10*/  BSYNC B1 ;  /* 0x0000000000017941 */ /* 0x000fea0003800000 */
.L_x_156:
        /* <DEDUP_REMOVED lines=9> */
.L_x_159:
[----:B------:R-:W-:Y:S05]  /*4bb0*/  BSYNC B1 ;  /* 0x0000000000017941 */ /* 0x000fea0003800000 */
.L_x_158:
        /* <DEDUP_REMOVED lines=9> */
.L_x_161:
[----:B------:R-:W-:Y:S05]  /*4c50*/  BSYNC B1 ;  /* 0x0000000000017941 */ /* 0x000fea0003800000 */
.L_x_160:
        /* <DEDUP_REMOVED lines=10> */
.L_x_163:
[----:B------:R-:W-:Y:S05]  /*4d00*/  BSYNC B1 ;  /* 0x0000000000017941 */ /* 0x000fea0003800000 */
.L_x_162:
        /* <DEDUP_REMOVED lines=10> */
.L_x_165:
[----:B------:R-:W-:Y:S05]  /*4db0*/  BSYNC B1 ;  /* 0x0000000000017941 */ /* 0x000fea0003800000 */
.L_x_164:
        /* <DEDUP_REMOVED lines=9> */
.L_x_167:
[----:B------:R-:W-:Y:S05]  /*4e50*/  BSYNC B1 ;  /* 0x0000000000017941 */ /* 0x000fea0003800000 */
.L_x_166:
        /* <DEDUP_REMOVED lines=9> */
.L_x_169:
[----:B------:R-:W-:Y:S05]  /*4ef0*/  BSYNC B1 ;  /* 0x0000000000017941 */ /* 0x000fea0003800000 */
.L_x_168:
        /* <DEDUP_REMOVED lines=10> */
.L_x_171:
[----:B------:R-:W-:Y:S05]  /*4fa0*/  BSYNC B1 ;  /* 0x0000000000017941 */ /* 0x000fea0003800000 */
.L_x_170:
        /* <DEDUP_REMOVED lines=10> */
.L_x_173:
[----:B------:R-:W-:Y:S05]  /*5050*/  BSYNC B1 ;  /* 0x0000000000017941 */ /* 0x000fea0003800000 */
.L_x_172:
        /* <DEDUP_REMOVED lines=9> */
.L_x_175:
[----:B------:R-:W-:Y:S05]  /*50f0*/  BSYNC B1 ;  /* 0x0000000000017941 */ /* 0x000fea0003800000 */
.L_x_174:
        /* <DEDUP_REMOVED lines=9> */
.L_x_177:
[----:B------:R-:W-:Y:S05]  /*5190*/  BSYNC B1 ;  /* 0x0000000000017941 */ /* 0x000fea0003800000 */
.L_x_176:
        /* <DEDUP_REMOVED lines=10> */
.L_x_179:
[----:B------:R-:W-:Y:S05]  /*5240*/  BSYNC B1 ;  /* 0x0000000000017941 */ /* 0x000fea0003800000 */
.L_x_178:
        /* <DEDUP_REMOVED lines=10> */
.L_x_181:
[----:B------:R-:W-:Y:S05]  /*52f0*/  BSYNC B1 ;  /* 0x0000000000017941 */ /* 0x000fea0003800000 */
.L_x_180:
        /* <DEDUP_REMOVED lines=9> */
.L_x_183:
[----:B------:R-:W-:Y:S05]  /*5390*/  BSYNC B1 ;  /* 0x0000000000017941 */ /* 0x000fea0003800000 */
.L_x_182:
        /* <DEDUP_REMOVED lines=9> */
.L_x_185:
[----:B------:R-:W-:Y:S05]  /*5430*/  BSYNC B1 ;  /* 0x0000000000017941 */ /* 0x000fea0003800000 */
.L_x_184:
        /* <DEDUP_REMOVED lines=10> */
.L_x_187:
[----:B------:R-:W-:Y:S05]  /*54e0*/  BSYNC B1 ;  /* 0x0000000000017941 */ /* 0x000fea0003800000 */
.L_x_186:
        /* <DEDUP_REMOVED lines=10> */
.L_x_189:
[----:B------:R-:W-:Y:S05]  /*5590*/  BSYNC B1 ;  /* 0x0000000000017941 */ /* 0x000fea0003800000 */
.L_x_188:
        /* <DEDUP_REMOVED lines=9> */
.L_x_191:
[----:B------:R-:W-:Y:S05]  /*5630*/  BSYNC B1 ;  /* 0x0000000000017941 */ /* 0x000fea0003800000 */
.L_x_190:
        /* <DEDUP_REMOVED lines=9> */
.L_x_193:
[----:B------:R-:W-:Y:S05]  /*56d0*/  BSYNC B1 ;  /* 0x0000000000017941 */ /* 0x000fea0003800000 */
.L_x_192:
        /* <DEDUP_REMOVED lines=10> */
.L_x_195:
[----:B------:R-:W-:Y:S05]  /*5780*/  BSYNC B1 ;  /* 0x0000000000017941 */ /* 0x000fea0003800000 */
.L_x_194:
        /* <DEDUP_REMOVED lines=10> */
.L_x_197:
[----:B------:R-:W-:Y:S05]  /*5830*/  BSYNC B1 ;  /* 0x0000000000017941 */ /* 0x000fea0003800000 */
.L_x_196:
        /* <DEDUP_REMOVED lines=9> */
.L_x_199:
[----:B------:R-:W-:Y:S05]  /*58d0*/  BSYNC B1 ;  /* 0x0000000000017941 */ /* 0x000fea0003800000 */
.L_x_198:
        /* <DEDUP_REMOVED lines=9> */
.L_x_201:
[----:B------:R-:W-:Y:S05]  /*5970*/  BSYNC B1 ;  /* 0x0000000000017941 */ /* 0x000fea0003800000 */
.L_x_200:
        /* <DEDUP_REMOVED lines=10> */
.L_x_203:
[----:B------:R-:W-:Y:S05]  /*5a20*/  BSYNC B1 ;  /* 0x0000000000017941 */ /* 0x000fea0003800000 */
.L_x_202:
        /* <DEDUP_REMOVED lines=10> */
.L_x_205:
[----:B------:R-:W-:Y:S05]  /*5ad0*/  BSYNC B1 ;  /* 0x0000000000017941 */ /* 0x000fea0003800000 */
.L_x_204:
        /* <DEDUP_REMOVED lines=9> */
.L_x_207:
[----:B------:R-:W-:Y:S05]  /*5b70*/  BSYNC B1 ;  /* 0x0000000000017941 */ /* 0x000fea0003800000 */
.L_x_206:
        /* <DEDUP_REMOVED lines=9> */
.L_x_209:
[----:B------:R-:W-:Y:S05]  /*5c10*/  BSYNC B1 ;  /* 0x0000000000017941 */ /* 0x000fea0003800000 */
.L_x_208:
        /* <DEDUP_REMOVED lines=10> */
.L_x_211:
[----:B------:R-:W-:Y:S05]  /*5cc0*/  BSYNC B1 ;  /* 0x0000000000017941 */ /* 0x000fea0003800000 */
.L_x_210:
        /* <DEDUP_REMOVED lines=10> */
.L_x_213:
[----:B------:R-:W-:Y:S05]  /*5d70*/  BSYNC B1 ;  /* 0x0000000000017941 */ /* 0x000fea0003800000 */
.L_x_212:
        /* <DEDUP_REMOVED lines=9> */
.L_x_215:
[----:B------:R-:W-:Y:S05]  /*5e10*/  BSYNC B1 ;  /* 0x0000000000017941 */ /* 0x000fea0003800000 */
.L_x_214:
        /* <DEDUP_REMOVED lines=9> */
.L_x_217:
[----:B------:R-:W-:Y:S05]  /*5eb0*/  BSYNC B1 ;  /* 0x0000000000017941 */ /* 0x000fea0003800000 */
.L_x_216:
        /* <DEDUP_REMOVED lines=10> */
.L_x_219:
[----:B------:R-:W-:Y:S05]  /*5f60*/  BSYNC B1 ;  /* 0x0000000000017941 */ /* 0x000fea0003800000 */
.L_x_218:
        /* <DEDUP_REMOVED lines=10> */
.L_x_221:
[----:B------:R-:W-:Y:S05]  /*6010*/  BSYNC B1 ;  /* 0x0000000000017941 */ /* 0x000fea0003800000 */
.L_x_220:
        /* <DEDUP_REMOVED lines=9> */
.L_x_223:
[----:B------:R-:W-:Y:S05]  /*60b0*/  BSYNC B1 ;  /* 0x0000000000017941 */ /* 0x000fea0003800000 */
.L_x_222:
        /* <DEDUP_REMOVED lines=9> */
.L_x_225:
[----:B------:R-:W-:Y:S05]  /*6150*/  BSYNC B1 ;  /* 0x0000000000017941 */ /* 0x000fea0003800000 */
.L_x_224:
        /* <DEDUP_REMOVED lines=10> */
.L_x_227:
[----:B------:R-:W-:Y:S05]  /*6200*/  BSYNC B1 ;  /* 0x0000000000017941 */ /* 0x000fea0003800000 */
.L_x_226:
        /* <DEDUP_REMOVED lines=10> */
.L_x_229:
[----:B------:R-:W-:Y:S05]  /*62b0*/  BSYNC B1 ;  /* 0x0000000000017941 */ /* 0x000fea0003800000 */
.L_x_228:
        /* <DEDUP_REMOVED lines=9> */
.L_x_231:
[----:B------:R-:W-:Y:S05]  /*6350*/  BSYNC B1 ;  /* 0x0000000000017941 */ /* 0x000fea0003800000 */
.L_x_230:
        /* <DEDUP_REMOVED lines=9> */
.L_x_233:
[----:B------:R-:W-:Y:S05]  /*63f0*/  BSYNC B1 ;  /* 0x0000000000017941 */ /* 0x000fea0003800000 */
.L_x_232:
        /* <DEDUP_REMOVED lines=10> */
.L_x_235:
[----:B------:R-:W-:Y:S05]  /*64a0*/  BSYNC B1 ;  /* 0x0000000000017941 */ /* 0x000fea0003800000 */
.L_x_234:
        /* <DEDUP_REMOVED lines=10> */
.L_x_237:
[----:B------:R-:W-:Y:S05]  /*6550*/  BSYNC B1 ;  /* 0x0000000000017941 */ /* 0x000fea0003800000 */
.L_x_236:
        /* <DEDUP_REMOVED lines=9> */
.L_x_239:
[----:B------:R-:W-:Y:S05]  /*65f0*/  BSYNC B1 ;  /* 0x0000000000017941 */ /* 0x000fea0003800000 */
.L_x_238:
        /* <DEDUP_REMOVED lines=9> */
.L_x_241:
[----:B------:R-:W-:Y:S05]  /*6690*/  BSYNC B1 ;  /* 0x0000000000017941 */ /* 0x000fea0003800000 */
.L_x_240:
        /* <DEDUP_REMOVED lines=10> */
.L_x_243:
[----:B------:R-:W-:Y:S05]  /*6740*/  BSYNC B1 ;  /* 0x0000000000017941 */ /* 0x000fea0003800000 */
.L_x_242:
        /* <DEDUP_REMOVED lines=10> */
.L_x_245:
[----:B------:R-:W-:Y:S05]  /*67f0*/  BSYNC B1 ;  /* 0x0000000000017941 */ /* 0x000fea0003800000 */
.L_x_244:
        /* <DEDUP_REMOVED lines=9> */
.L_x_247:
[----:B------:R-:W-:Y:S05]  /*6890*/  BSYNC B1 ;  /* 0x0000000000017941 */ /* 0x000fea0003800000 */
.L_x_246:
        /* <DEDUP_REMOVED lines=9> */
.L_x_249:
[----:B------:R-:W-:Y:S05]  /*6930*/  BSYNC B1 ;  /* 0x0000000000017941 */ /* 0x000fea0003800000 */
.L_x_248:
        /* <DEDUP_REMOVED lines=10> */
.L_x_251:
[----:B------:R-:W-:Y:S05]  /*69e0*/  BSYNC B1 ;  /* 0x0000000000017941 */ /* 0x000fea0003800000 */
.L_x_250:
        /* <DEDUP_REMOVED lines=10> */
.L_x_253:
[----:B------:R-:W-:Y:S05]  /*6a90*/  BSYNC B1 ;  /* 0x0000000000017941 */ /* 0x000fea0003800000 */
.L_x_252:
        /* <DEDUP_REMOVED lines=9> */
.L_x_255:
[----:B------:R-:W-:Y:S05]  /*6b30*/  BSYNC B1 ;  /* 0x0000000000017941 */ /* 0x000fea0003800000 */
.L_x_254:
        /* <DEDUP_REMOVED lines=9> */
.L_x_257:
[----:B------:R-:W-:Y:S05]  /*6bd0*/  BSYNC B1 ;  /* 0x0000000000017941 */ /* 0x000fea0003800000 */
.L_x_256:
        /* <DEDUP_REMOVED lines=10> */
.L_x_259:
[----:B------:R-:W-:Y:S05]  /*6c80*/  BSYNC B1 ;  /* 0x0000000000017941 */ /* 0x000fea0003800000 */
.L_x_258:
        /* <DEDUP_REMOVED lines=10> */
.L_x_261:
[----:B------:R-:W-:Y:S05]  /*6d30*/  BSYNC B1 ;  /* 0x0000000000017941 */ /* 0x000fea0003800000 */
.L_x_260:
        /* <DEDUP_REMOVED lines=9> */
.L_x_263:
[----:B------:R-:W-:Y:S05]  /*6dd0*/  BSYNC B1 ;  /* 0x0000000000017941 */ /* 0x000fea0003800000 */
.L_x_262:
        /* <DEDUP_REMOVED lines=9> */
.L_x_265:
[----:B------:R-:W-:Y:S05]  /*6e70*/  BSYNC B1 ;  /* 0x0000000000017941 */ /* 0x000fea0003800000 */
.L_x_264:
        /* <DEDUP_REMOVED lines=10> */
.L_x_267:
[----:B------:R-:W-:Y:S05]  /*6f20*/  BSYNC B1 ;  /* 0x0000000000017941 */ /* 0x000fea0003800000 */
.L_x_266:
        /* <DEDUP_REMOVED lines=10> */
.L_x_269:
[----:B------:R-:W-:Y:S05]  /*6fd0*/  BSYNC B1 ;  /* 0x0000000000017941 */ /* 0x000fea0003800000 */
.L_x_268:
        /* <DEDUP_REMOVED lines=9> */
.L_x_271:
[----:B------:R-:W-:Y:S05]  /*7070*/  BSYNC B1 ;  /* 0x0000000000017941 */ /* 0x000fea0003800000 */
.L_x_270:
        /* <DEDUP_REMOVED lines=9> */
.L_x_273:
[----:B------:R-:W-:Y:S05]  /*7110*/  BSYNC B1 ;  /* 0x0000000000017941 */ /* 0x000fea0003800000 */
.L_x_272:
        /* <DEDUP_REMOVED lines=10> */
.L_x_275:
[----:B------:R-:W-:Y:S05]  /*71c0*/  BSYNC B1 ;  /* 0x0000000000017941 */ /* 0x000fea0003800000 */
.L_x_274:
        /* <DEDUP_REMOVED lines=10> */
.L_x_277:
[----:B------:R-:W-:Y:S05]  /*7270*/  BSYNC B1 ;  /* 0x0000000000017941 */ /* 0x000fea0003800000 */
.L_x_276:
[----:B01---5:R-:W-:Y:S01]  /*7280*/  LOP3.LUT R6, R152, 0xffffe000, RZ, 0xc0, !PT ;  /* 0xffffe00098067812 */ /* 0x023fe200078ec0ff */
        /* <DEDUP_REMOVED lines=8> */
.L_x_279:
[----:B------:R-:W-:Y:S05]  /*7310*/  BSYNC B1 ;  /* 0x0000000000017941 */ /* 0x000fea0003800000 */
.L_x_278:
[----:B0-2--5:R-:W-:Y:S01]  /*7320*/  LOP3.LUT R4, R152, 0xffffe000, RZ, 0xc0, !PT ;  /* 0xffffe00098047812 */ /* 0x025fe200078ec0ff */
[----:B------:R-:W-:Y:S01]  /*7330*/  @P1 IMAD.MOV.U32 R5, RZ, RZ, R11 ;  /* 0x000000ffff051224 */ /* 0x000fe200078e000b */
[----:B------:R-:W-:Y:S01]  /*7340*/  ISETP.GT.AND P0, PT, R0, 0x8, P0 ;  /* 0x000000080000780c */ /* 0x000fe20000704270 */
[----:B------:R-:W-:Y:S02]  /*7350*/  BSSY B1, `(.L_x_280) ;  /* 0x0000008000017945 */ /* 0x000fe40003800000 */
[----:B------:R-:W-:Y:S01]  /*7360*/  FMUL R3, R4, R155 ;  /* 0x0000009b04037220 */ /* 0x000fe20000400000 */
[----:B------:R-:W-:-:S03]  /*7370*/  @P1 IMAD.MOV.U32 R4, RZ, RZ, R10 ;  /* 0x000000ffff041224 */ /* 0x000fc600078e000a */
[----:B------:R-:W-:-:S05]  /*7380*/  FFMA R3, R150, R154, R3 ;  /* 0x0000009a96037223 */ /* 0x000fca0000000003 */
[----:B------:R-:W-:-:S05]  /*7390*/  F2FP.TF32.F32.PACK_B R3, R3 ;  /* 0x00000003ff03723e */ /* 0x000fca00024050ff */
[----:B------:R0:W-:Y:S01]  /*73a0*/  @P1 STG.E desc[UR36][R4.64+0x3e0], R3 ;  /* 0x0003e00304001986 */ /* 0x0001e2000c101924 */
[----:B------:R-:W-:Y:S05]  /*73b0*/  @!P0 BRA `(.L_x_281) ;  /* 0x0000000000048947 */ /* 0x000fea0003800000 */
[----:B------:R2:W5:Y:S02]  /*73c0*/  LDG.E.LTC128B R152, desc[UR36][R8.64+0x3e4] ;  /* 0x0003e42408987981 */ /* 0x000564000c1e1920 */
.L_x_281:
[----:B------:R-:W-:Y:S05]  /*73d0*/  BSYNC B1 ;  /* 0x0000000000017941 */ /* 0x000fea0003800000 */
.L_x_280:
[----:B------:R-:W-:Y:S05]  /*73e0*/  @!P0 BRA `(.L_x_282) ;  /* 0x0000002400308947 */ /* 0x000fea0003800000 */
[----:B-----5:R-:W-:-:S05]  /*73f0*/  LOP3.LUT R152, R152, 0xffffe000, RZ, 0xc0, !PT ;  /* 0xffffe00098987812 */ /* 0x020fca00078ec0ff */
[----:B------:R-:W-:-:S04]  /*7400*/  FMUL R152, R152, R155 ;  /* 0x0000009b98987220 */ /* 0x000fc80000400000 */
[----:B------:R-:W-:-:S05]  /*7410*/  FFMA R151, R151, R154, R152 ;  /* 0x0000009a97977223 */ /* 0x000fca0000000098 */
[----:B------:R-:W-:-:S05]  /*7420*/  F2FP.TF32.F32.PACK_B R151, R151 ;  /* 0x00000097ff97723e */ /* 0x000fca00024050ff */
[----:B------:R0:W-:Y:S01]  /*7430*/  STG.E desc[UR36][R10.64+0x3e4], R151 ;  /* 0x0003e4970a007986 */ /* 0x0001e2000c101924 */
[----:B------:R-:W-:Y:S05]  /*7440*/  BRA `(.L_x_282) ;  /* 0x0000002400187947 */ /* 0x000fea0003800000 */
.L_x_29:
[----:B------:R-:W-:Y:S01]  /*7450*/  ISETP.GT.AND P3, PT, R3, 0x1, PT ;  /* 0x000000010300780c */ /* 0x000fe20003f64270 */
[----:B------:R-:W-:Y:S01]  /*7460*/  ULDC.64 UR4, c[0x0][0x5c0] ;  /* 0x0001700000047ab9 */ /* 0x000fe20000000a00 */
[-C--:B------:R-:W-:Y:S01]  /*7470*/  FMUL R9, R24, R154.reuse ;  /* 0x0000009a18097220 */ /* 0x080fe20000400000 */
[----:B------:R-:W-:Y:S01]  /*7480*/  LEA R4, P4, R162, UR4, 0x2 ;  /* 0x00000004a2047c11 */ /* 0x000fe2000f8810ff */
[-C--:B------:R-:W-:Y:S01]  /*7490*/  FMUL R25, R25, R154.reuse ;  /* 0x0000009a19197220 */ /* 0x080fe20000400000 */
[----:B------:R-:W-:Y:S01]  /*74a0*/  ISETP.GT.AND P0, PT, R0, RZ, P3 ;  /* 0x000000ff0000720c */ /* 0x000fe20001f04270 */
[-C--:B------:R-:W-:Y:S01]  /*74b0*/  FMUL R27, R27, R154.reuse ;  /* 0x0000009a1b1b7220 */ /* 0x080fe20000400000 */
[----:B------:R-:W-:Y:S01]  /*74c0*/  LEA.HI.X R5, R162, UR5, R171, 0x2, P4 ;  /* 0x00000005a2057c11 */ /* 0x000fe2000a0f14ab */
[-C--:B------:R-:W-:Y:S01]  /*74d0*/  FMUL R29, R29, R154.reuse ;  /* 0x0000009a1d1d7220 */ /* 0x080fe20000400000 */
[----:B------:R-:W-:Y:S01]  /*74e0*/  F2FP.TF32.F32.PACK_B R9, R9 ;  /* 0x00000009ff09723e */ /* 0x000fe200024050ff */
[-C--:B------:R-:W-:Y:S01]  /*74f0*/  FMUL R31, R31, R154.reuse ;  /* 0x0000009a1f1f7220 */ /* 0x080fe20000400000 */
[----:B------:R-:W-:Y:S01]  /*7500*/  F2FP.TF32.F32.PACK_B R25, R25 ;  /* 0x00000019ff19723e */ /* 0x000fe200024050ff */
[----:B------:R-:W-:Y:S01]  /*7510*/  FMUL R13, R32, R154 ;  /* 0x0000009a200d7220 */ /* 0x000fe20000400000 */
[C---:B------:R-:W-:Y:S01]  /*7520*/  SHF.L.U64.HI R7, R10.reuse, 0x5, R11 ;  /* 0x000000050a077819 */ /* 0x040fe2000001020b */
[----:B------:R0:W-:Y:S01]  /*7530*/  @P2 STG.E desc[UR36][R4.64], R9 ;  /* 0x0000000904002986 */ /* 0x0001e2000c101924 */
[----:B------:R-:W-:Y:S01]  /*7540*/  LEA R6, P4, R10, R4, 0x5 ;  /* 0x000000040a067211 */ /* 0x000fe200078828ff */
[-C--:B------:R-:W-:Y:S01]  /*7550*/  FMUL R11, R26, R154.reuse ;  /* 0x0000009a1a0b7220 */ /* 0x080fe20000400000 */
[C---:B------:R-:W-:Y:S01]  /*7560*/  ISETP.GT.AND P1, PT, R0.reuse, 0x8, P1 ;  /* 0x000000080000780c */ /* 0x040fe20000f24270 */
[----:B------:R-:W-:Y:S01]  /*7570*/  @P0 STG.E desc[UR36][R4.64+0x4], R25 ;  /* 0x0000041904000986 */ /* 0x000fe2000c101924 */
[----:B------:R-:W-:Y:S01]  /*7580*/  ISETP.GT.AND P2, PT, R3, 0x8, PT ;  /* 0x000000080300780c */ /* 0x000fe20003f44270 */
[----:B------:R-:W-:Y:S01]  /*7590*/  IMAD.X R7, R7, 0x1, R5, P4 ;  /* 0x0000000107077824 */ /* 0x000fe200020e0605 */
[C---:B------:R-:W-:Y:S01]  /*75a0*/  ISETP.GT.AND P3, PT, R0.reuse, 0x8, P3 ;  /* 0x000000080000780c */ /* 0x040fe20001f64270 */
[-C--:B------:R-:W-:Y:S01]  /*75b0*/  FMUL R33, R33, R154.reuse ;  /* 0x0000009a21217220 */ /* 0x080fe20000400000 */
[----:B------:R-:W-:Y:S01]  /*75c0*/  ISETP.GT.AND P0, PT, R3, 0x9, PT ;  /* 0x000000090300780c */ /* 0x000fe20003f04270 */
[-C--:B------:R-:W-:Y:S01]  /*75d0*/  FMUL R35, R35, R154.reuse ;  /* 0x0000009a23237220 */ /* 0x080fe20000400000 */
[----:B------:R-:W-:Y:S01]  /*75e0*/  ISETP.GT.AND P5, PT, R0, RZ, P2 ;  /* 0x000000ff0000720c */ /* 0x000fe200017a4270 */
[-C--:B0-----:R-:W-:Y:S01]  /*75f0*/  FMUL R9, R28, R154.reuse ;  /* 0x0000009a1c097220 */ /* 0x081fe20000400000 */
[C---:B------:R-:W-:Y:S01]  /*7600*/  ISETP.GT.AND P4, PT, R0.reuse, RZ, P0 ;  /* 0x000000ff0000720c */ /* 0x040fe20000784270 */
[-C--:B------:R-:W-:Y:S01]  /*7610*/  FMUL R37, R37, R154.reuse ;  /* 0x0000009a25257220 */ /* 0x080fe20000400000 */
[----:B------:R-:W-:Y:S01]  /*7620*/  F2FP.TF32.F32.PACK_B R11, R11 ;  /* 0x0000000bff0b723e */ /* 0x000fe200024050ff */
[-C--:B------:R-:W-:Y:S01]  /*7630*/  FMUL R39, R39, R154.reuse ;  /* 0x0000009a27277220 */ /* 0x080fe20000400000 */
[----:B------:R-:W-:Y:S01]  /*7640*/  F2FP.TF32.F32.PACK_B R27, R27 ;  /* 0x0000001bff1b723e */ /* 0x000fe200024050ff */
[-C--:B------:R-:W-:Y:S01]  /*7650*/  FMUL R41, R41, R154.reuse ;  /* 0x0000009a29297220 */ /* 0x080fe20000400000 */
[----:B------:R-:W-:Y:S01]  /*7660*/  F2FP.TF32.F32.PACK_B R9, R9 ;  /* 0x00000009ff09723e */ /* 0x000fe200024050ff */
[----:B------:R0:W-:Y:S01]  /*7670*/  @P1 STG.E desc[UR36][R6.64], R11 ;  /* 0x0000000b06001986 */ /* 0x0001e2000c101924 */
[----:B------:R-:W-:Y:S01]  /*7680*/  F2FP.TF32.F32.PACK_B R29, R29 ;  /* 0x0000001dff1d723e */ /* 0x000fe200024050ff */
[-C--:B------:R-:W-:Y:S01]  /*7690*/  FMUL R43, R43, R154.reuse ;  /* 0x0000009a2b2b7220 */ /* 0x080fe20000400000 */
[C---:B------:R-:W-:Y:S01]  /*76a0*/  ISETP.GT.AND P1, PT, R3.reuse, 0x10, PT ;  /* 0x000000100300780c */ /* 0x040fe20003f24270 */
[----:B------:R-:W-:Y:S01]  /*76b0*/  @P3 STG.E desc[UR36][R6.64+0x4], R27 ;  /* 0x0000041b06003986 */ /* 0x000fe2000c101924 */
[----:B------:R-:W-:Y:S01]  /*76c0*/  ISETP.GT.AND P3, PT, R3, 0x11, PT ;  /* 0x000000110300780c */ /* 0x000fe20003f64270 */
[-C--:B------:R-:W-:Y:S01]  /*76d0*/  FMUL R45, R45, R154.reuse ;  /* 0x0000009a2d2d7220 */ /* 0x080fe20000400000 */
[C---:B------:R-:W-:Y:S01]  /*76e0*/  ISETP.GT.AND P2, PT, R0.reuse, 0x8, P2 ;  /* 0x000000080000780c */ /* 0x040fe20001744270 */
[----:B------:R1:W-:Y:S01]  /*76f0*/  @P5 STG.E desc[UR36][R4.64+0x20], R9 ;  /* 0x0000200904005986 */ /* 0x0003e2000c101924 */
[C---:B------:R-:W-:Y:S01]  /*7700*/  ISETP.GT.AND P0, PT, R0.reuse, 0x8, P0 ;  /* 0x000000080000780c */ /* 0x040fe20000704270 */
[-C--:B------:R-:W-:Y:S01]  /*7710*/  FMUL R47, R47, R154.reuse ;  /* 0x0000009a2f2f7220 */ /* 0x080fe20000400000 */
[----:B------:R-:W-:Y:S01]  /*7720*/  ISETP.GT.AND P5, PT, R0, RZ, P1 ;  /* 0x000000ff0000720c */ /* 0x000fe20000fa4270 */
[----:B------:R-:W-:Y:S01]  /*7730*/  @P4 STG.E desc[UR36][R4.64+0x24], R29 ;  /* 0x0000241d04004986 */ /* 0x000fe2000c101924 */
[-C--:B0-----:R-:W-:Y:S01]  /*7740*/  FMUL R11, R30, R154.reuse ;  /* 0x0000009a1e0b7220 */ /* 0x081fe20000400000 */
[----:B------:R-:W-:Y:S01]  /*7750*/  ISETP.GT.AND P4, PT, R0, RZ, P3 ;  /* 0x000000ff0000720c */ /* 0x000fe20001f84270 */
[-C--:B------:R-:W-:Y:S01]  /*7760*/  FMUL R49, R49, R154.reuse ;  /* 0x0000009a31317220 */ /* 0x080fe20000400000 */
[----:B------:R-:W-:Y:S01]  /*7770*/  F2FP.TF32.F32.PACK_B R31, R31 ;  /* 0x0000001fff1f723e */ /* 0x000fe200024050ff */
[-C--:B------:R-:W-:Y:S01]  /*7780*/  FMUL R51, R51, R154.reuse ;  /* 0x0000009a33337220 */ /* 0x080fe20000400000 */
[----:B------:R-:W-:Y:S01]  /*7790*/  F2FP.TF32.F32.PACK_B R11, R11 ;  /* 0x0000000bff0b723e */ /* 0x000fe200024050ff */
[-C--:B------:R-:W-:Y:S01]  /*77a0*/  FMUL R53, R53, R154.reuse ;  /* 0x0000009a35357220 */ /* 0x080fe20000400000 */
[----:B------:R-:W-:Y:S01]  /*77b0*/  F2FP.TF32.F32.PACK_B R13, R13 ;  /* 0x0000000dff0d723e */ /* 0x000fe200024050ff */
[-C--:B-1----:R-:W-:Y:S01]  /*77c0*/  FMUL R9, R34, R154.reuse ;  /* 0x0000009a22097220 */ /* 0x082fe20000400000 */
[----:B------:R-:W-:Y:S01]  /*77d0*/  F2FP.TF32.F32.PACK_B R33, R33 ;  /* 0x00000021ff21723e */ /* 0x000fe200024050ff */
[----:B------:R0:W-:Y:S01]  /*77e0*/  @P2 STG.E desc[UR36][R6.64+0x20], R11 ;  /* 0x0000200b06002986 */ /* 0x0001e2000c101924 */
[C---:B------:R-:W-:Y:S01]  /*77f0*/  ISETP.GT.AND P1, PT, R0.reuse, 0x8, P1 ;  /* 0x000000080000780c */ /* 0x040fe20000f24270 */
[-C--:B------:R-:W-:Y:S01]  /*7800*/  FMUL R55, R55, R154.reuse ;  /* 0x0000009a37377220 */ /* 0x080fe20000400000 */
[C---:B------:R-:W-:Y:S01]  /*7810*/  ISETP.GT.AND P2, PT, R3.reuse, 0x19, PT ;  /* 0x000000190300780c */ /* 0x040fe20003f44270 */
[----:B------:R-:W-:Y:S01]  /*7820*/  @P0 STG.E desc[UR36][R6.64+0x24], R31 ;  /* 0x0000241f06000986 */ /* 0x000fe2000c101924 */
[----:B------:R-:W-:Y:S01]  /*7830*/  ISETP.GT.AND P0, PT, R3, 0x18, PT ;  /* 0x000000180300780c */ /* 0x000fe20003f04270 */
[-C--:B------:R-:W-:Y:S01]  /*7840*/  FMUL R57, R57, R154.reuse ;  /* 0x0000009a39397220 */ /* 0x080fe20000400000 */
[----:B------:R-:W-:Y:S01]  /*7850*/  F2FP.TF32.F32.PACK_B R9, R9 ;  /* 0x00000009ff09723e */ /* 0x000fe200024050ff */
[----:B------:R1:W-:Y:S01]  /*7860*/  @P5 STG.E desc[UR36][R4.64+0x40], R13 ;  /* 0x0000400d04005986 */ /* 0x0003e2000c101924 */
[C---:B------:R-:W-:Y:S01]  /*7870*/  ISETP.GT.AND P5, PT, R0.reuse, RZ, P0 ;  /* 0x000000ff0000720c */ /* 0x040fe200007a4270 */
[-C--:B------:R-:W-:Y:S01]  /*7880*/  FMUL R59, R59, R154.reuse ;  /* 0x0000009a3b3b7220 */ /* 0x080fe20000400000 */
[----:B------:R-:W-:Y:S01]  /*7890*/  F2FP.TF32.F32.PACK_B R35, R35 ;  /* 0x00000023ff23723e */ /* 0x000fe200024050ff */
[----:B------:R-:W-:Y:S01]  /*78a0*/  @P4 STG.E desc[UR36][R4.64+0x44], R33 ;  /* 0x0000442104004986 */ /* 0x000fe2000c101924 */
[----:B------:R-:W-:Y:S01]  /*78b0*/  ISETP.GT.AND P4, PT, R0, 0x8, P3 ;  /* 0x000000080000780c */ /* 0x000fe20001f84270 */
[-C--:B0-----:R-:W-:Y:S01]  /*78c0*/  FMUL R11, R36, R154.reuse ;  /* 0x0000009a240b7220 */ /* 0x081fe20000400000 */
[----:B------:R-:W-:Y:S01]  /*78d0*/  ISETP.GT.AND P3, PT, R0, RZ, P2 ;  /* 0x000000ff0000720c */ /* 0x000fe20001764270 */
[----:B------:R0:W-:Y:S01]  /*78e0*/  @P1 STG.E desc[UR36][R6.64+0x40], R9 ;  /* 0x0000400906001986 */ /* 0x0001e2000c101924 */
[----:B------:R-:W-:Y:S01]  /*78f0*/  F2FP.TF32.F32.PACK_B R37, R37 ;  /* 0x00000025ff25723e */ /* 0x000fe200024050ff */
[-C--:B------:R-:W-:Y:S01]  /*7900*/  FMUL R61, R61, R154.reuse ;  /* 0x0000009a3d3d7220 */ /* 0x080fe20000400000 */
[----:B------:R-:W-:Y:S01]  /*7910*/  F2FP.TF32.F32.PACK_B R11, R11 ;  /* 0x0000000bff0b723e */ /* 0x000fe200024050ff */
[-C--:B-1----:R-:W-:Y:S01]  /*7920*/  FMUL R13, R40, R154.reuse ;  /* 0x0000009a280d7220 */ /* 0x082fe20000400000 */
[----:B------:R-:W-:Y:S01]  /*7930*/  ISETP.GT.AND P1, PT, R3, 0x20, PT ;  /* 0x000000200300780c */ /* 0x000fe20003f24270 */
[-C--:B------:R-:W-:Y:S01]  /*7940*/  FMUL R63, R63, R154.reuse ;  /* 0x0000009a3f3f7220 */ /* 0x080fe20000400000 */
[C---:B------:R-:W-:Y:S01]  /*7950*/  ISETP.GT.AND P0, PT, R0.reuse, 0x8, P0 ;  /* 0x000000080000780c */ /* 0x040fe20000704270 */
[-C--:B------:R-:W-:Y:S01]  /*7960*/  FMUL R65, R65, R154.reuse ;  /* 0x0000009a41417220 */ /* 0x080fe20000400000 */
[----:B------:R-:W-:Y:S01]  /*7970*/  F2FP.TF32.F32.PACK_B R39, R39 ;  /* 0x00000027ff27723e */ /* 0x000fe200024050ff */
[----:B------:R-:W-:Y:S01]  /*7980*/  @P4 STG.E desc[UR36][R6.64+0x44], R35 ;  /* 0x0000442306004986 */ /* 0x000fe2000c101924 */
[----:B------:R-:W-:Y:S01]  /*7990*/  ISETP.GT.AND P4, PT, R0, 0x8, P2 ;  /* 0x000000080000780c */ /* 0x000fe20001784270 */
[-C--:B0-----:R-:W-:Y:S01]  /*79a0*/  FMUL R9, R38, R154.reuse ;  /* 0x0000009a26097220 */ /* 0x081fe20000400000 */
[----:B------:R-:W-:Y:S01]  /*79b0*/  ISETP.GT.AND P2, PT, R3, 0x21, PT ;  /* 0x000000210300780c */ /* 0x000fe20003f44270 */
[----:B------:R0:W-:Y:S01]  /*79c0*/  @P5 STG.E desc[UR36][R4.64+0x60], R11 ;  /* 0x0000600b04005986 */ /* 0x0001e2000c101924 */
[C---:B------:R-:W-:Y:S01]  /*79d0*/  ISETP.GT.AND P5, PT, R0.reuse, RZ, P1 ;  /* 0x000000ff0000720c */ /* 0x040fe20000fa4270 */
[-C--:B------:R-:W-:Y:S01]  /*79e0*/  FMUL R67, R67, R154.reuse ;  /* 0x0000009a43437220 */ /* 0x080fe20000400000 */
[----:B------:R-:W-:Y:S01]  /*79f0*/  F2FP.TF32.F32.PACK_B R9, R9 ;  /* 0x00000009ff09723e */ /* 0x000fe200024050ff */
[----:B------:R-:W-:Y:S01]  /*7a00*/  @P3 STG.E desc[UR36][R4.64+0x64], R37 ;  /* 0x0000642504003986 */ /* 0x000fe2000c101924 */
[C---:B------:R-:W-:Y:S01]  /*7a10*/  ISETP.GT.AND P3, PT, R0.reuse, RZ, P2 ;  /* 0x000000ff0000720c */ /* 0x040fe20001764270 */
[-C--:B------:R-:W-:Y:S01]  /*7a20*/  FMUL R69, R69, R154.reuse ;  /* 0x0000009a45457220 */ /* 0x080fe20000400000 */
[----:B------:R-:W-:Y:S01]  /*7a30*/  F2FP.TF32.F32.PACK_B R13, R13 ;  /* 0x0000000dff0d723e */ /* 0x000fe200024050ff */
[----:B------:R1:W-:Y:S01]  /*7a40*/  @P0 STG.E desc[UR36][R6.64+0x60], R9 ;  /* 0x0000600906000986 */ /* 0x0003e2000c101924 */
[----:B------:R-:W-:Y:S01]  /*7a50*/  F2FP.TF32.F32.PACK_B R41, R41 ;  /* 0x00000029ff29723e */ /* 0x000fe200024050ff */
[-C--:B------:R-:W-:Y:S01]  /*7a60*/  FMUL R71, R71, R154.reuse ;  /* 0x0000009a47477220 */ /* 0x080fe20000400000 */
[C---:B------:R-:W-:Y:S01]  /*7a70*/  ISETP.GT.AND P0, PT, R3.reuse, 0x28, PT ;  /* 0x000000280300780c */ /* 0x040fe20003f04270 */
[----:B------:R-:W-:Y:S01]  /*7a80*/  @P4 STG.E desc[UR36][R6.64+0x64], R39 ;  /* 0x0000642706004986 */ /* 0x000fe2000c101924 */
[----:B------:R-:W-:Y:S01]  /*7a90*/  ISETP.GT.AND P1, PT, R0, 0x8, P1 ;  /* 0x000000080000780c */ /* 0x000fe20000f24270 */
[-C--:B0-----:R-:W-:Y:S01]  /*7aa0*/  FMUL R11, R44, R154.reuse ;  /* 0x0000009a2c0b7220 */ /* 0x081fe20000400000 */
[C---:B------:R-:W-:Y:S01]  /*7ab0*/  ISETP.GT.AND P4, PT, R0.reuse, 0x8, P2 ;  /* 0x000000080000780c */ /* 0x040fe20001784270 */
[----:B------:R0:W-:Y:S01]  /*7ac0*/  @P5 STG.E desc[UR36][R4.64+0x80], R13 ;  /* 0x0000800d04005986 */ /* 0x0001e2000c101924 */
[----:B------:R-:W-:Y:S01]  /*7ad0*/  ISETP.GT.AND P2, PT, R3, 0x29, PT ;  /* 0x000000290300780c */ /* 0x000fe20003f44270 */
[-C--:B------:R-:W-:Y:S01]  /*7ae0*/  FMUL R73, R73, R154.reuse ;  /* 0x0000009a49497220 */ /* 0x080fe20000400000 */
[----:B------:R-:W-:Y:S01]  /*7af0*/  ISETP.GT.AND P5, PT, R0, RZ, P0 ;  /* 0x000000ff0000720c */ /* 0x000fe200007a4270 */
[-C--:B-1----:R-:W-:Y:S01]  /*7b00*/  FMUL R9, R42, R154.reuse ;  /* 0x0000009a2a097220 */ /* 0x082fe20000400000 */
[----:B------:R-:W-:Y:S01]  /*7b10*/  @P3 STG.E desc[UR36][R4.64+0x84], R41 ;  /* 0x0000842904003986 */ /* 0x000fe2000c101924 */
[----:B------:R-:W-:Y:S01]  /*7b20*/  ISETP.GT.AND P3, PT, R0, RZ, P2 ;  /* 0x000000ff0000720c */ /* 0x000fe20001764270 */
[-C--:B------:R-:W-:Y:S01]  /*7b30*/  FMUL R75, R75, R154.reuse ;  /* 0x0000009a4b4b7220 */ /* 0x080fe20000400000 */
[----:B------:R-:W-:Y:S01]  /*7b40*/  F2FP.TF32.F32.PACK_B R43, R43 ;  /* 0x0000002bff2b723e */ /* 0x000fe200024050ff */
[-C--:B------:R-:W-:Y:S01]  /*7b50*/  FMUL R77, R77, R154.reuse ;  /* 0x0000009a4d4d7220 */ /* 0x080fe20000400000 */
[----:B------:R-:W-:Y:S01]  /*7b60*/  F2FP.TF32.F32.PACK_B R9, R9 ;  /* 0x00000009ff09723e */ /* 0x000fe200024050ff */
[-C--:B------:R-:W-:Y:S01]  /*7b70*/  FMUL R79, R79, R154.reuse ;  /* 0x0000009a4f4f7220 */ /* 0x080fe20000400000 */
[----:B------:R-:W-:Y:S01]  /*7b80*/  F2FP.TF32.F32.PACK_B R11, R11 ;  /* 0x0000000bff0b723e */ /* 0x000fe200024050ff */
[-C--:B0-----:R-:W-:Y:S01]  /*7b90*/  FMUL R13, R48, R154.reuse ;  /* 0x0000009a300d7220 */ /* 0x081fe20000400000 */
[----:B------:R-:W-:Y:S01]  /*7ba0*/  F2FP.TF32.F32.PACK_B R45, R45 ;  /* 0x0000002dff2d723e */ /* 0x000fe200024050ff */
[----:B------:R0:W-:Y:S01]  /*7bb0*/  @P1 STG.E desc[UR36][R6.64+0x80], R9 ;  /* 0x0000800906001986 */ /* 0x0001e2000c101924 */
[----:B------:R-:W-:Y:S01]  /*7bc0*/  ISETP.GT.AND P1, PT, R3, 0x30, PT ;  /* 0x000000300300780c */ /* 0x000fe20003f24270 */
[-C--:B------:R-:W-:Y:S01]  /*7bd0*/  FMUL R81, R81, R154.reuse ;  /* 0x0000009a51517220 */ /* 0x080fe20000400000 */
[C---:B------:R-:W-:Y:S01]  /*7be0*/  ISETP.GT.AND P0, PT, R0.reuse, 0x8, P0 ;  /* 0x000000080000780c */ /* 0x040fe20000704270 */
[----:B------:R-:W-:Y:S01]  /*7bf0*/  @P4 STG.E desc[UR36][R6.64+0x84], R43 ;  /* 0x0000842b06004986 */ /* 0x000fe2000c101924 */
[C---:B------:R-:W-:Y:S01]  /*7c00*/  ISETP.GT.AND P4, PT, R0.reuse, 0x8, P2 ;  /* 0x000000080000780c */ /* 0x040fe20001784270 */
[-C--:B------:R-:W-:Y:S01]  /*7c10*/  FMUL R83, R83, R154.reuse ;  /* 0x0000009a53537220 */ /* 0x080fe20000400000 */
[----:B------:R-:W-:Y:S01]  /*7c20*/  ISETP.GT.AND P2, PT, R3, 0x31, PT ;  /* 0x000000310300780c */ /* 0x000fe20003f44270 */
[----:B------:R1:W-:Y:S01]  /*7c30*/  @P5 STG.E desc[UR36][R4.64+0xa0], R11 ;  /* 0x0000a00b04005986 */ /* 0x0003e2000c101924 */
[----:B------:R-:W-:Y:S01]  /*7c40*/  ISETP.GT.AND P5, PT, R0, RZ, P1 ;  /* 0x000000ff0000720c */ /* 0x000fe20000fa4270 */
[-C--:B------:R-:W-:Y:S01]  /*7c50*/  FMUL R85, R85, R154.reuse ;  /* 0x0000009a55557220 */ /* 0x080fe20000400000 */
[----:B------:R-:W-:Y:S01]  /*7c60*/  F2FP.TF32.F32.PACK_B R47, R47 ;  /* 0x0000002fff2f723e */ /* 0x000fe200024050ff */
[-C--:B0-----:R-:W-:Y:S01]  /*7c70*/  FMUL R9, R46, R154.reuse ;  /* 0x0000009a2e097220 */ /* 0x081fe20000400000 */
        /* <DEDUP_REMOVED lines=9> */
[C---:B------:R-:W-:Y:S01]  /*7d10*/  ISETP.GT.AND P1, PT, R0.reuse, 0x8, P1 ;  /* 0x000000080000780c */ /* 0x040fe20000f24270 */
[----:B------:R0:W-:Y:S01]  /*7d20*/  @P0 STG.E desc[UR36][R6.64+0xa0], R9 ;  /* 0x0000a00906000986 */ /* 0x0001e2000c101924 */
[----:B------:R-:W-:Y:S01]  /*7d30*/  ISETP.GT.AND P0, PT, R3, 0x38, PT ;  /* 0x000000380300780c */ /* 0x000fe20003f04270 */
[-C--:B------:R-:W-:Y:S01]  /*7d40*/  FMUL R93, R93, R154.reuse ;  /* 0x0000009a5d5d7220 */ /* 0x080fe20000400000 */
[----:B------:R-:W-:Y:S01]  /*7d50*/  F2FP.TF32.F32.PACK_B R51, R51 ;  /* 0x00000033ff33723e */ /* 0x000fe200024050ff */
        /* <DEDUP_REMOVED lines=10> */
[C---:B------:R-:W-:Y:S01]  /*7e00*/  ISETP.GT.AND P3, PT, R0.reuse, RZ, P2 ;  /* 0x000000ff0000720c */ /* 0x040fe20001764270 */
[-C--:B------:R-:W-:Y:S01]  /*7e10*/  FMUL R99, R99, R154.reuse ;  /* 0x0000009a63637220 */ /* 0x080fe20000400000 */
[----:B------:R-:W-:Y:S01]  /*7e20*/  F2FP.TF32.F32.PACK_B R53, R53 ;  /* 0x00000035ff35723e */ /* 0x000fe200024050ff */
[-C--:B------:R-:W-:Y:S01]  /*7e30*/  FMUL R101, R101, R154.reuse ;  /* 0x0000009a65657220 */ /* 0x080fe20000400000 */
[----:B------:R-:W-:Y:S01]  /*7e40*/  F2FP.TF32.F32.PACK_B R9, R9 ;  /* 0x00000009ff09723e */ /* 0x000fe200024050ff */
[-C--:B------:R-:W-:Y:S01]  /*7e50*/  FMUL R103, R103, R154.reuse ;  /* 0x0000009a67677220 */ /* 0x080fe20000400000 */
[----:B------:R-:W-:Y:S01]  /*7e60*/  ISETP.GT.AND P0, PT, R0, 0x8, P0 ;  /* 0x000000080000780c */ /* 0x000fe20000704270 */
[-C--:B-1----:R-:W-:Y:S01]  /*7e70*/  FMUL R13, R56, R154.reuse ;  /* 0x0000009a380d7220 */ /* 0x082fe20000400000 */
[----:B------:R-:W-:Y:S01]  /*7e80*/  F2FP.TF32.F32.PACK_B R55, R55 ;  /* 0x00000037ff37723e */ /* 0x000fe200024050ff */
        /* <DEDUP_REMOVED lines=16> */
[----:B------:R-:W-:Y:S01]  /*7f90*/  ISETP.GT.AND P1, PT, R0, 0x8, P1 ;  /* 0x000000080000780c */ /* 0x000fe20000f24270 */
[-C--:B------:R-:W-:Y:S01]  /*7fa0*/  FMUL R113, R113, R154.reuse ;  /* 0x0000009a71717220 */ /* 0x080fe20000400000 */
[----:B------:R-:W-:Y:S01]  /*7fb0*/  F2FP.TF32.F32.PACK_B R9, R9 ;  /* 0x00000009ff09723e */ /* 0x000fe200024050ff */
[-C--:B------:R-:W-:Y:S01]  /*7fc0*/  FMUL R115, R115, R154.reuse ;  /* 0x0000009a73737220 */ /* 0x080fe20000400000 */
[-C--:B-1----:R-:W-:Y:S01]  /*7fd0*/  FMUL R11, R60, R154.reuse ;  /* 0x0000009a3c0b7220 */ /* 0x082fe20000400000 */
[----:B------:R-:W-:Y:S01]  /*7fe0*/  F2FP.TF32.F32.PACK_B R59, R59 ;  /* 0x0000003bff3b723e */ /* 0x000fe200024050ff */
[-C--:B------:R-:W-:Y:S01]  /*7ff0*/  FMUL R117, R117, R154.reuse ;  /* 0x0000009a75757220 */ /* 0x080fe20000400000 */
        /* <DEDUP_REMOVED lines=58> */
[----:B0-----:R-:W-:Y:S01]  /*83a0*/  FMUL R9, R66, R154 ;  /* 0x0000009a42097220 */ /* 0x001fe20000400000 */
[----:B------:R-:W-:Y:S01]  /*83b0*/  @P3 STG.E desc[UR36][R4.64+0x144], R65 ;  /* 0x0001444104003986 */ /* 0x000fe2000c101924 */
[----:B------:R-:W-:-:S02]  /*83c0*/  ISETP.GT.AND P3, PT, R0, RZ, P2 ;  /* 0x000000ff0000720c */ /* 0x000fc40001764270 */
[----:B------:R-:W-:Y:S02]  /*83d0*/  ISETP.GT.AND P0, PT, R0, 0x8, P0 ;  /* 0x000000080000780c */ /* 0x000fe40000704270 */
[----:B------:R-:W-:Y:S01]  /*83e0*/  F2FP.TF32.F32.PACK_B R9, R9 ;  /* 0x00000009ff09723e */ /* 0x000fe200024050ff */
[----:B-1----:R-:W-:Y:S01]  /*83f0*/  FMUL R13, R72, R154 ;  /* 0x0000009a480d7220 */ /* 0x002fe20000400000 */
[----:B------:R-:W-:-:S03]  /*8400*/  F2FP.TF32.F32.PACK_B R71, R71 ;  /* 0x00000047ff47723e */ /* 0x000fc600024050ff */
[----:B------:R0:W-:Y:S01]  /*8410*/  @P1 STG.E desc[UR36][R6.64+0x140], R9 ;  /* 0x0001400906001986 */ /* 0x0001e2000c101924 */
[C---:B------:R-:W-:Y:S02]  /*8420*/  ISETP.GT.AND P1, PT, R3.reuse, 0x60, PT ;  /* 0x000000600300780c */ /* 0x040fe40003f24270 */
[----:B------:R-:W-:Y:S01]  /*8430*/  F2FP.TF32.F32.PACK_B R13, R13 ;  /* 0x0000000dff0d723e */ /* 0x000fe200024050ff */
[----:B------:R-:W-:Y:S01]  /*8440*/  @P4 STG.E desc[UR36][R6.64+0x144], R67 ;  /* 0x0001444306004986 */ /* 0x000fe2000c101924 */
[C---:B------:R-:W-:Y:S02]  /*8450*/  ISETP.GT.AND P4, PT, R0.reuse, 0x8, P2 ;  /* 0x000000080000780c */ /* 0x040fe40001784270 */
[----:B------:R-:W-:Y:S01]  /*8460*/  ISETP.GT.AND P2, PT, R3, 0x61, PT ;  /* 0x000000610300780c */ /* 0x000fe20003f44270 */
[----:B------:R1:W-:Y:S01]  /*8470*/  @P5 STG.E desc[UR36][R4.64+0x160], R11 ;  /* 0x0001600b04005986 */ /* 0x0003e2000c101924 */
[----:B------:R-:W-:Y:S02]  /*8480*/  ISETP.GT.AND P5, PT, R0, RZ, P1 ;  /* 0x000000ff0000720c */ /* 0x000fe40000fa4270 */
        /* <DEDUP_REMOVED lines=257> */
[----:B------:R-:W-:Y:S01]  /*94a0*/  @P3 STG.E desc[UR36][R4.64+0x364], R133 ;  /* 0x0003648504003986 */ /* 0x000fe2000c101924 */
[----:B0-----:R-:W-:Y:S01]  /*94b0*/  FMUL R9, R134, R154 ;  /* 0x0000009a86097220 */ /* 0x001fe20000400000 */
[----:B------:R-:W-:-:S02]  /*94c0*/  ISETP.GT.AND P3, PT, R0, RZ, P2 ;  /* 0x000000ff0000720c */ /* 0x000fc40001764270 */
[----:B------:R-:W-:Y:S02]  /*94d0*/  ISETP.GT.AND P1, PT, R0, 0x8, P1 ;  /* 0x000000080000780c */ /* 0x000fe40000f24270 */
[----:B------:R-:W-:Y:S01]  /*94e0*/  F2FP.TF32.F32.PACK_B R9, R9 ;  /* 0x00000009ff09723e */ /* 0x000fe200024050ff */
[----:B-1----:R-:W-:Y:S01]  /*94f0*/  FMUL R11, R140, R154 ;  /* 0x0000009a8c0b7220 */ /* 0x002fe20000400000 */
[----:B------:R-:W-:-:S03]  /*9500*/  F2FP.TF32.F32.PACK_B R139, R139 ;  /* 0x0000008bff8b723e */ /* 0x000fc600024050ff */
[----:B------:R0:W-:Y:S01]  /*9510*/  @P0 STG.E desc[UR36][R6.64+0x360], R9 ;  /* 0x0003600906000986 */ /* 0x0001e2000c101924 */
[----:B------:R-:W-:Y:S02]  /*9520*/  F2FP.TF32.F32.PACK_B R141, R141 ;  /* 0x0000008dff8d723e */ /* 0x000fe400024050ff */
[----:B------:R-:W-:Y:S01]  /*9530*/  F2FP.TF32.F32.PACK_B R11, R11 ;  /* 0x0000000bff0b723e */ /* 0x000fe200024050ff */
[----:B------:R-:W-:Y:S01]  /*9540*/  @P4 STG.E desc[UR36][R6.64+0x364], R135 ;  /* 0x0003648706004986 */ /* 0x000fe2000c101924 */
[C---:B------:R-:W-:Y:S02]  /*9550*/  ISETP.GT.AND P4, PT, R3.reuse, 0xe8, PT ;  /* 0x000000e80300780c */ /* 0x040fe40003f84270 */
[----:B------:R-:W-:Y:S01]  /*9560*/  F2FP.TF32.F32.PACK_B R143, R143 ;  /* 0x0000008fff8f723e */ /* 0x000fe200024050ff */
[----:B------:R1:W-:Y:S01]  /*9570*/  @P5 STG.E desc[UR36][R4.64+0x380], R13 ;  /* 0x0003800d04005986 */ /* 0x0003e2000c101924 */
[----:B------:R-:W-:Y:S02]  /*9580*/  ISETP.GT.AND P5, PT, R3, 0xe9, PT ;  /* 0x000000e90300780c */ /* 0x000fe40003fa4270 */
[----:B------:R-:W-:Y:S01]  /*9590*/  F2FP.TF32.F32.PACK_B R145, R145 ;  /* 0x00000091ff91723e */ /* 0x000fe200024050ff */
[----:B------:R-:W-:Y:S01]  /*95a0*/  @P3 STG.E desc[UR36][R4.64+0x384], R137 ;  /* 0x0003848904003986 */ /* 0x000fe2000c101924 */
[----:B------:R-:W-:Y:S01]  /*95b0*/  ISETP.GT.AND P3, PT, R0, 0x8, P2 ;  /* 0x000000080000780c */ /* 0x000fe20001764270 */
[----:B0-----:R-:W-:Y:S01]  /*95c0*/  FMUL R9, R138, R154 ;  /* 0x0000009a8a097220 */ /* 0x001fe20000400000 */
[----:B------:R-:W-:-:S02]  /*95d0*/  ISETP.GT.AND P2, PT, R0, RZ, P4 ;  /* 0x000000ff0000720c */ /* 0x000fc40002744270 */
[C---:B------:R-:W-:Y:S02]  /*95e0*/  ISETP.GT.AND P0, PT, R0.reuse, RZ, P5 ;  /* 0x000000ff0000720c */ /* 0x040fe40002f04270 */
[----:B------:R-:W-:Y:S01]  /*95f0*/  ISETP.GT.AND P4, PT, R0, 0x8, P4 ;  /* 0x000000080000780c */ /* 0x000fe20002784270 */
[----:B-1----:R-:W-:Y:S01]  /*9600*/  FMUL R13, R142, R154 ;  /* 0x0000009a8e0d7220 */ /* 0x002fe20000400000 */
[----:B------:R-:W-:Y:S02]  /*9610*/  ISETP.GT.AND P5, PT, R0, 0x8, P5 ;  /* 0x000000080000780c */ /* 0x000fe40002fa4270 */
[----:B------:R-:W-:Y:S02]  /*9620*/  F2FP.TF32.F32.PACK_B R9, R9 ;  /* 0x00000009ff09723e */ /* 0x000fe400024050ff */
[----:B------:R-:W-:Y:S02]  /*9630*/  F2FP.TF32.F32.PACK_B R13, R13 ;  /* 0x0000000dff0d723e */ /* 0x000fe400024050ff */
[----:B------:R-:W-:Y:S01]  /*9640*/  F2FP.TF32.F32.PACK_B R147, R147 ;  /* 0x00000093ff93723e */ /* 0x000fe200024050ff */
[----:B------:R0:W-:Y:S01]  /*9650*/  @P1 STG.E desc[UR36][R6.64+0x380], R9 ;  /* 0x0003800906001986 */ /* 0x0001e2000c101924 */
[----:B------:R-:W-:-:S02]  /*9660*/  ISETP.GT.AND P1, PT, R3, 0xf8, PT ;  /* 0x000000f80300780c */ /* 0x000fc40003f24270 */
[----:B------:R-:W-:Y:S01]  /*9670*/  F2FP.TF32.F32.PACK_B R149, R149 ;  /* 0x00000095ff95723e */ /* 0x000fe200024050ff */
[----:B------:R-:W-:Y:S01]  /*9680*/  @P3 STG.E desc[UR36][R6.64+0x384], R139 ;  /* 0x0003848b06003986 */ /* 0x000fe2000c101924 */
[C---:B------:R-:W-:Y:S02]  /*9690*/  ISETP.GT.AND P3, PT, R3.reuse, 0xf0, PT ;  /* 0x000000f00300780c */ /* 0x040fe40003f64270 */
[----:B------:R-:W-:Y:S01]  /*96a0*/  F2FP.TF32.F32.PACK_B R151, R151 ;  /* 0x00000097ff97723e */ /* 0x000fe200024050ff */
[----:B------:R1:W-:Y:S01]  /*96b0*/  @P2 STG.E desc[UR36][R4.64+0x3a0], R11 ;  /* 0x0003a00b04002986 */ /* 0x0003e2000c101924 */
[----:B------:R-:W-:-:S03]  /*96c0*/  ISETP.GT.AND P2, PT, R3, 0xf1, PT ;  /* 0x000000f10300780c */ /* 0x000fc60003f44270 */
[----:B------:R-:W-:Y:S01]  /*96d0*/  @P0 STG.E desc[UR36][R4.64+0x3a4], R141 ;  /* 0x0003a48d04000986 */ /* 0x000fe2000c101924 */
[----:B------:R-:W-:Y:S01]  /*96e0*/  ISETP.GT.AND P0, PT, R3, 0xf9, PT ;  /* 0x000000f90300780c */ /* 0x000fe20003f04270 */
[-C--:B------:R-:W-:Y:S01]  /*96f0*/  FMUL R3, R144, R154.reuse ;  /* 0x0000009a90037220 */ /* 0x080fe20000400000 */
[-C--:B0-----:R-:W-:Y:S01]  /*9700*/  FMUL R9, R146, R154.reuse ;  /* 0x0000009a92097220 */ /* 0x081fe20000400000 */
[----:B------:R0:W-:Y:S01]  /*9710*/  @P4 STG.E desc[UR36][R6.64+0x3a0], R13 ;  /* 0x0003a00d06004986 */ /* 0x0001e2000c101924 */
[C---:B------:R-:W-:Y:S02]  /*9720*/  ISETP.GT.AND P4, PT, R0.reuse, RZ, P2 ;  /* 0x000000ff0000720c */ /* 0x040fe40001784270 */
[----:B------:R-:W-:Y:S01]  /*9730*/  F2FP.TF32.F32.PACK_B R3, R3 ;  /* 0x00000003ff03723e */ /* 0x000fe200024050ff */
[----:B------:R-:W-:Y:S01]  /*9740*/  @P5 STG.E desc[UR36][R6.64+0x3a4], R143 ;  /* 0x0003a48f06005986 */ /* 0x000fe2000c101924 */
[----:B------:R-:W-:Y:S01]  /*9750*/  ISETP.GT.AND P5, PT, R0, RZ, P3 ;  /* 0x000000ff0000720c */ /* 0x000fe20001fa4270 */
[----:B-1----:R-:W-:Y:S01]  /*9760*/  FMUL R11, R148, R154 ;  /* 0x0000009a940b7220 */ /* 0x002fe20000400000 */
[----:B------:R-:W-:-:S02]  /*9770*/  ISETP.GT.AND P3, PT, R0, 0x8, P3 ;  /* 0x000000080000780c */ /* 0x000fc40001f64270 */
[----:B------:R-:W-:Y:S02]  /*9780*/  ISETP.GT.AND P2, PT, R0, 0x8, P2 ;  /* 0x000000080000780c */ /* 0x000fe40001744270 */
[----:B------:R-:W-:Y:S01]  /*9790*/  F2FP.TF32.F32.PACK_B R9, R9 ;  /* 0x00000009ff09723e */ /* 0x000fe200024050ff */
[----:B0-----:R-:W-:Y:S01]  /*97a0*/  FMUL R13, R150, R154 ;  /* 0x0000009a960d7220 */ /* 0x001fe20000400000 */
[----:B------:R-:W-:-:S04]  /*97b0*/  F2FP.TF32.F32.PACK_B R11, R11 ;  /* 0x0000000bff0b723e */ /* 0x000fc800024050ff */
[----:B------:R-:W-:Y:S01]  /*97c0*/  F2FP.TF32.F32.PACK_B R13, R13 ;  /* 0x0000000dff0d723e */ /* 0x000fe200024050ff */
[----:B------:R-:W-:Y:S01]  /*97d0*/  @P5 STG.E desc[UR36][R4.64+0x3c0], R3 ;  /* 0x0003c00304005986 */ /* 0x000fe2000c101924 */
[C---:B------:R-:W-:Y:S02]  /*97e0*/  ISETP.GT.AND P5, PT, R0.reuse, RZ, P1 ;  /* 0x000000ff0000720c */ /* 0x040fe40000fa4270 */
[C---:B------:R-:W-:Y:S01]  /*97f0*/  ISETP.GT.AND P1, PT, R0.reuse, 0x8, P1 ;  /* 0x000000080000780c */ /* 0x040fe20000f24270 */
[----:B------:R-:W-:Y:S01]  /*9800*/  @P4 STG.E desc[UR36][R4.64+0x3c4], R145 ;  /* 0x0003c49104004986 */ /* 0x000fe2000c101924 */
[C---:B------:R-:W-:Y:S02]  /*9810*/  ISETP.GT.AND P4, PT, R0.reuse, RZ, P0 ;  /* 0x000000ff0000720c */ /* 0x040fe40000784270 */
[----:B------:R-:W-:Y:S01]  /*9820*/  ISETP.GT.AND P0, PT, R0, 0x8, P0 ;  /* 0x000000080000780c */ /* 0x000fe20000704270 */
[----:B------:R-:W-:Y:S04]  /*9830*/  @P3 STG.E desc[UR36][R6.64+0x3c0], R9 ;  /* 0x0003c00906003986 */ /* 0x000fe8000c101924 */
[----:B------:R-:W-:Y:S04]  /*9840*/  @P2 STG.E desc[UR36][R6.64+0x3c4], R147 ;  /* 0x0003c49306002986 */ /* 0x000fe8000c101924 */
[----:B------:R-:W-:Y:S04]  /*9850*/  @P5 STG.E desc[UR36][R4.64+0x3e0], R11 ;  /* 0x0003e00b04005986 */ /* 0x000fe8000c101924 */
[----:B------:R0:W-:Y:S02]  /*9860*/  @P4 STG.E desc[UR36][R4.64+0x3e4], R149 ;  /* 0x0003e49504004986 */ /* 0x0001e4000c101924 */
[----:B0-----:R-:W-:-:S02]  /*9870*/  @P1 IMAD.MOV.U32 R4, RZ, RZ, R6 ;  /* 0x000000ffff041224 */ /* 0x001fc400078e0006 */
[----:B------:R-:W-:-:S05]  /*9880*/  @P1 IMAD.MOV.U32 R5, RZ, RZ, R7 ;  /* 0x000000ffff051224 */ /* 0x000fca00078e0007 */
[----:B------:R0:W-:Y:S04]  /*9890*/  @P1 STG.E desc[UR36][R4.64+0x3e0], R13 ;  /* 0x0003e00d04001986 */ /* 0x0001e8000c101924 */
[----:B------:R0:W-:Y:S02]  /*98a0*/  @P0 STG.E desc[UR36][R6.64+0x3e4], R151 ;  /* 0x0003e49706000986 */ /* 0x0001e4000c101924 */
.L_x_282:
[----:B------:R-:W-:Y:S05]  /*98b0*/  BSYNC B0 ;  /* 0x0000000000007941 */ /* 0x000fea0003800000 */
.L_x_28:
[----:B------:R-:W-:Y:S01]  /*98c0*/  ULDC UR4, c[0x0][0xc] ;  /* 0x0000030000047ab9 */ /* 0x000fe20000000800 */
[----:B------:R-:W-:Y:S01]  /*98d0*/  ULDC UR5, c[0x0][0x10] ;  /* 0x0000040000057ab9 */ /* 0x000fe20000000800 */
[----:B0-----:R-:W0:Y:S01]  /*98e0*/  LDC R3, c[0x0][0x14] ;  /* 0x00000500ff037b82 */ /* 0x001e220000000800 */
[----:B------:R-:W-:Y:S01]  /*98f0*/  UIMAD.WIDE.U32 UR4, UR4, UR5, URZ ;  /* 0x00000005040472a5 */ /* 0x000fe2000f8e003f */
[----:B------:R-:W-:Y:S01]  /*9900*/  PRMT R0, RZ, 0x7610, R0 ;  /* 0x00007610ff007816 */ /* 0x000fe20000000000 */
[----:B-----5:R-:W-:Y:S02]  /*9910*/  IMAD.MOV.U32 R152, RZ, RZ, -0x1 ;  /* 0xffffffffff987424 */ /* 0x020fe400078e00ff */
[----:B------:R-:W-:Y:S02]  /*9920*/  IMAD.MOV.U32 R23, RZ, RZ, -0x1 ;  /* 0xffffffffff177424 */ /* 0x000fe400078e00ff */
[----:B0-----:R-:W-:-:S04]  /*9930*/  IMAD.WIDE.U32 R16, R3, UR4, R16 ;  /* 0x0000000403107c25 */ /* 0x001fc8000f8e0010 */
[----:B------:R-:W-:Y:S01]  /*9940*/  IMAD R3, R3, UR5, RZ ;  /* 0x0000000503037c24 */ /* 0x000fe2000f8e02ff */
[----:B------:R-:W-:Y:S02]  /*9950*/  ULDC.64 UR4, c[0x0][0x650] ;  /* 0x0001940000047ab9 */ /* 0x000fe40000000a00 */
[----:B------:R-:W-:Y:S01]  /*9960*/  ISETP.GE.U32.AND P0, PT, R16, UR4, PT ;  /* 0x0000000410007c0c */ /* 0x000fe2000bf06070 */
[----:B------:R-:W-:-:S05]  /*9970*/  IMAD.IADD R17, R17, 0x1, R3 ;  /* 0x0000000111117824 */ /* 0x000fca00078e0203 */
[----:B------:R-:W-:-:S13]  /*9980*/  ISETP.GE.U32.AND.EX P0, PT, R17, UR5, PT, P0 ;  /* 0x0000000511007c0c */ /* 0x000fda000bf06100 */
[----:B------:R-:W-:Y:S05]  /*9990*/  @P0 BRA `(.L_x_283) ;  /* 0x0000000400640947 */ /* 0x000fea0003800000 */
[----:B------:R-:W0:Y:S01]  /*99a0*/  S2R R12, SR_CTAID.X ;  /* 0x00000000000c7919 */ /* 0x000e220000002500 */
[----:B----4-:R-:W4:Y:S01]  /*99b0*/  LDC.64 R10, c[0x0][0x628] ;  /* 0x00018a00ff0a7b82 */ /* 0x010f220000000a00 */
[----:B------:R-:W-:Y:S01]  /*99c0*/  ULDC UR4, c[0x0][0x150] ;  /* 0x0000540000047ab9 */ /* 0x000fe20000000800 */
[----:B-123--:R-:W-:Y:S01]  /*99d0*/  IMAD.MOV.U32 R8, RZ, RZ, R16 ;  /* 0x000000ffff087224 */ /* 0x00efe200078e0010 */
[----:B------:R-:W1:Y:S01]  /*99e0*/  S2R R24, SR_CTAID.Y ;  /* 0x0000000000187919 */ /* 0x000e620000002600 */
[----:B------:R-:W-:-:S04]  /*99f0*/  IMAD.MOV.U32 R9, RZ, RZ, R17 ;  /* 0x000000ffff097224 */ /* 0x000fc800078e0011 */
[----:B------:R-:W2:Y:S08]  /*9a00*/  LDC R21, c[0x0][0x144] ;  /* 0x00005100ff157b82 */ /* 0x000eb00000000800 */
[----:B------:R-:W3:Y:S08]  /*9a10*/  LDC R0, c[0x0][0x630] ;  /* 0x00018c00ff007b82 */ /* 0x000ef00000000800 */
[----:B------:R-:W1:Y:S01]  /*9a20*/  LDC.64 R14, c[0x0][0x620] ;  /* 0x00018800ff0e7b82 */ /* 0x000e620000000a00 */
[----:B----4-:R-:W-:-:S04]  /*9a30*/  ISETP.NE.U32.AND P0, PT, R10, RZ, PT ;  /* 0x000000ff0a00720c */ /* 0x010fc80003f05070 */
[----:B------:R-:W-:Y:S02]  /*9a40*/  ISETP.NE.AND.EX P0, PT, R11, RZ, PT, P0 ;  /* 0x000000ff0b00720c */ /* 0x000fe40003f05300 */
[----:B0-----:R-:W-:-:S05]  /*9a50*/  I2FP.F32.U32 R3, R12 ;  /* 0x0000000c00037245 */ /* 0x001fca0000201000 */
[----:B------:R-:W-:-:S04]  /*9a60*/  FMUL R3, R3, UR4 ;  /* 0x0000000403037c20 */ /* 0x000fc80008400000 */
[----:B------:R0:W4:Y:S02]  /*9a70*/  F2I.U32.TRUNC.NTZ R20, R3 ;  /* 0x0000000300147305 */ /* 0x000124000020f000 */
[----:B--23--:R-:W-:Y:S05]  /*9a80*/  @!P0 BRA `(.L_x_284) ;  /* 0x0000000000288947 */ /* 0x00cfea0003800000 */
[----:B0-----:R-:W0:Y:S02]  /*9a90*/  LDC R3, c[0x0][0x634] ;  /* 0x00018d00ff037b82 */ /* 0x001e240000000800 */
        /* <DEDUP_REMOVED lines=9> */
.L_x_284:
[----:B------:R-:W2:Y:S01]  /*9b30*/  LDC.64 R30, c[0x0][0x640] ;  /* 0x00019000ff1e7b82 */ /* 0x000ea20000000a00 */
[-CC-:B------:R-:W-:Y:S01]  /*9b40*/  SHF.R.U64 R23, R8, R0.reuse, R9.reuse ;  /* 0x0000000008177219 */ /* 0x180fe20000001209 */
[----:B----4-:R-:W-:Y:S01]  /*9b50*/  IMAD.MOV R20, RZ, RZ, -R20 ;  /* 0x000000ffff147224 */ /* 0x010fe200078e0a14 */
[----:B------:R-:W-:Y:S01]  /*9b60*/  SHF.R.U32.HI R0, RZ, R0, R9 ;  /* 0x00000000ff007219 */ /* 0x000fe20000011609 */
[----:B------:R-:W-:Y:S01]  /*9b70*/  ULDC UR4, c[0x0][0x154] ;  /* 0x0000550000047ab9 */ /* 0x000fe20000000800 */
[----:B0-----:R-:W-:Y:S01]  /*9b80*/  IADD3 R3, P0, RZ, -R23, RZ ;  /* 0x80000017ff037210 */ /* 0x001fe20007f1e0ff */
[----:B------:R-:W-:Y:S02]  /*9b90*/  IMAD R26, R21, R20, R12 ;  /* 0x00000014151a7224 */ /* 0x000fe400078e020c */
[----:B------:R-:W0:Y:S01]  /*9ba0*/  LDC R6, c[0x0][0x618] ;  /* 0x00018600ff067b82 */ /* 0x000e220000000800 */
[----:B------:R-:W-:Y:S02]  /*9bb0*/  IMAD.MOV.U32 R7, RZ, RZ, 0x1 ;  /* 0x00000001ff077424 */ /* 0x000fe400078e00ff */
[----:B------:R-:W-:-:S04]  /*9bc0*/  IMAD.X R5, RZ, RZ, ~R0, P0 ;  /* 0x000000ffff057224 */ /* 0x000fc800000e0e00 */
[-C--:B-1----:R-:W-:Y:S01]  /*9bd0*/  IMAD R0, R5, R14.reuse, RZ ;  /* 0x0000000e05007224 */ /* 0x082fe200078e02ff */
[----:B------:R-:W1:Y:S01]  /*9be0*/  LDC R8, c[0x0][0x608] ;  /* 0x00018200ff087b82 */ /* 0x000e620000000800 */
[----:B------:R-:W-:-:S04]  /*9bf0*/  IMAD.WIDE.U32 R4, R3, R14, R16 ;  /* 0x0000000e03047225 */ /* 0x000fc800078e0010 */
[----:B------:R-:W-:Y:S01]  /*9c00*/  IMAD R3, R3, R15, R0 ;  /* 0x0000000f03037224 */ /* 0x000fe200078e0200 */
[----:B------:R-:W-:Y:S02]  /*9c10*/  I2FP.F32.U32 R0, R24 ;  /* 0x0000001800007245 */ /* 0x000fe40000201000 */
[----:B------:R-:W3:Y:S01]  /*9c20*/  LDC R28, c[0x0][0x658] ;  /* 0x00019600ff1c7b82 */ /* 0x000ee20000000800 */
[----:B------:R-:W-:Y:S01]  /*9c30*/  IMAD.IADD R3, R5, 0x1, R3 ;  /* 0x0000000105037824 */ /* 0x000fe200078e0203 */
[----:B--2---:R-:W-:Y:S01]  /*9c40*/  ISETP.NE.U32.AND P0, PT, R30, RZ, PT ;  /* 0x000000ff1e00720c */ /* 0x004fe20003f05070 */
[----:B------:R-:W-:Y:S01]  /*9c50*/  FMUL R0, R0, UR4 ;  /* 0x0000000400007c20 */ /* 0x000fe20008400000 */
[----:B------:R-:W-:Y:S02]  /*9c60*/  IMAD.MOV.U32 R5, RZ, RZ, -0x1 ;  /* 0xffffffffff057424 */ /* 0x000fe400078e00ff */
[----:B------:R-:W-:Y:S01]  /*9c70*/  ISETP.NE.AND.EX P0, PT, R31, RZ, PT, P0 ;  /* 0x000000ff1f00720c */ /* 0x000fe20003f05300 */
[----:B------:R2:W4:Y:S01]  /*9c80*/  F2I.U32.TRUNC.NTZ R13, R0 ;  /* 0x00000000000d7305 */ /* 0x000522000020f000 */
[----:B------:R-:W2:Y:S01]  /*9c90*/  LDC R15, c[0x0][0x148] ;  /* 0x00005200ff0f7b82 */ /* 0x000ea20000000800 */
[----:B0-----:R-:W-:-:S02]  /*9ca0*/  SHF.R.U64 R12, R4, R6, R3 ;  /* 0x00000006040c7219 */ /* 0x001fc40000001203 */
[----:B------:R-:W-:-:S05]  /*9cb0*/  SHF.R.U32.HI R3, RZ, R6, R3 ;  /* 0x00000006ff037219 */ /* 0x000fca0000011603 */
[----:B------:R-:W0:Y:S01]  /*9cc0*/  LDC R20, c[0x0][0x600] ;  /* 0x00018000ff147b82 */ /* 0x000e220000000800 */
[-CC-:B-1----:R-:W-:Y:S02]  /*9cd0*/  SHF.R.U64 R10, R12, R8.reuse, R3.reuse ;  /* 0x000000080c0a7219 */ /* 0x182fe40000001203 */
[----:B------:R-:W-:-:S05]  /*9ce0*/  SHF.R.U32.HI R3, RZ, R8, R3 ;  /* 0x00000008ff037219 */ /* 0x000fca0000011603 */
[----:B------:R-:W1:Y:S01]  /*9cf0*/  LDC R21, c[0x0][0x648] ;  /* 0x00019200ff157b82 */ /* 0x000e620000000800 */
[-C--:B---3--:R-:W-:Y:S02]  /*9d00*/  SHF.L.U32 R4, R5, R28.reuse, RZ ;  /* 0x0000001c05047219 */ /* 0x088fe400000006ff */
[-CC-:B------:R-:W-:Y:S02]  /*9d10*/  SHF.R.U64 R14, R10, R28.reuse, R3.reuse ;  /* 0x0000001c0a0e7219 */ /* 0x180fe40000001203 */
[----:B------:R-:W-:Y:S02]  /*9d20*/  SHF.R.U32.HI R5, RZ, R28, R3 ;  /* 0x0000001cff057219 */ /* 0x000fe40000011603 */
[----:B------:R-:W-:Y:S01]  /*9d30*/  LOP3.LUT R153, RZ, R4, RZ, 0x33, !PT ;  /* 0x00000004ff997212 */ /* 0x000fe200078e33ff */
[----:B------:R-:W3:Y:S01]  /*9d40*/  LDC R25, c[0x0][0x638] ;  /* 0x00018e00ff197b82 */ /* 0x000ee20000000800 */
[----:B------:R-:W-:Y:S01]  /*9d50*/  SHF.L.U32 R28, R7, R28, RZ ;  /* 0x0000001c071c7219 */ /* 0x000fe200000006ff */
[----:B------:R-:W-:-:S06]  /*9d60*/  IMAD.MOV.U32 R4, RZ, RZ, R14 ;  /* 0x000000ffff047224 */ /* 0x000fcc00078e000e */
[----:B------:R-:W0:Y:S01]  /*9d70*/  LDC R27, c[0x0][0x610] ;  /* 0x00018400ff1b7b82 */ /* 0x000e220000000800 */
[----:B----4-:R-:W-:Y:S05]  /*9d80*/  @!P0 BRA `(.L_x_285) ;  /* 0x0000000000288947 */ /* 0x010fea0003800000 */
[----:B------:R-:W4:Y:S02]  /*9d90*/  LDC R3, c[0x0][0x64c] ;  /* 0x00019300ff037b82 */ /* 0x000f240000000800 */
[----:B----4-:R-:W-:-:S05]  /*9da0*/  IADD3 R3, P0, R14, R3, RZ ;  /* 0x000000030e037210 */ /* 0x010fca0007f1e0ff */
        /* <DEDUP_REMOVED lines=8> */
.L_x_285:
[----:B------:R-:W-:Y:S01]  /*9e30*/  ISETP.NE.AND P0, PT, R2, 0x1, PT ;  /* 0x000000010200780c */ /* 0x000fe20003f05270 */
[----:B------:R-:W-:Y:S01]  /*9e40*/  IMAD.MOV R13, RZ, RZ, -R13 ;  /* 0x000000ffff0d7224 */ /* 0x000fe200078e0a0d */
[----:B-12---:R-:W-:Y:S01]  /*9e50*/  SHF.R.U64 R0, R4, R21, R5 ;  /* 0x0000001504007219 */ /* 0x006fe20000001205 */
[----:B0-----:R-:W-:Y:S01]  /*9e60*/  VIADD R5, R20, 0xffffffff ;  /* 0xffffffff14057836 */ /* 0x001fe20000000000 */
[----:B------:R-:W-:-:S03]  /*9e70*/  LOP3.LUT R153, R10, R153, RZ, 0xc0, !PT ;  /* 0x000000990a997212 */ /* 0x000fc600078ec0ff */
[----:B------:R-:W-:Y:S01]  /*9e80*/  IMAD.MOV R3, RZ, RZ, -R0 ;  /* 0x000000ffff037224 */ /* 0x000fe200078e0a00 */
[----:B------:R-:W-:Y:S01]  /*9e90*/  LOP3.LUT R5, R12, R5, RZ, 0xc0, !PT ;  /* 0x000000050c057212 */ /* 0x000fe200078ec0ff */
[----:B------:R-:W-:Y:S02]  /*9ea0*/  IMAD R153, R28, R0, R153 ;  /* 0x000000001c997224 */ /* 0x000fe400078e0299 */
[----:B---3--:R-:W-:Y:S02]  /*9eb0*/  IMAD R0, R3, R25, R14 ;  /* 0x0000001903007224 */ /* 0x008fe400078e020e */
[----:B------:R-:W-:Y:S02]  /*9ec0*/  @P0 IMAD R26, R15, R13, R24 ;  /* 0x0000000d0f1a0224 */ /* 0x000fe400078e0218 */
[----:B------:R-:W-:Y:S02]  /*9ed0*/  IMAD R4, R0, R20, R5 ;  /* 0x0000001400047224 */ /* 0x000fe400078e0205 */
[----:B------:R-:W-:-:S02]  /*9ee0*/  IMAD R153, R153, R27, R26 ;  /* 0x0000001b99997224 */ /* 0x000fc400078e021a */
[----:B------:R-:W-:-:S03]  /*9ef0*/  IMAD.MOV.U32 R3, RZ, RZ, 0x1 ;  /* 0x00000001ff037424 */ /* 0x000fc600078e00ff */
[----:B------:R-:W-:Y:S02]  /*9f00*/  SEL R152, R4, R153, !P0 ;  /* 0x0000009904987207 */ /* 0x000fe40004000000 */
[----:B------:R-:W-:Y:S02]  /*9f10*/  PRMT R0, R3, 0x7610, R0 ;  /* 0x0000761003007816 */ /* 0x000fe40000000000 */
[----:B------:R-:W-:-:S07]  /*9f20*/  SEL R153, R153, R4, !P0 ;  /* 0x0000000499997207 */ /* 0x000fce0004000000 */
.L_x_283:
[----:B------:R-:W-:-:S13]  /*9f30*/  LOP3.LUT P0, RZ, R0, 0xff, RZ, 0xc0, !PT ;  /* 0x000000ff00ff7812 */ /* 0x000fda000780c0ff */
[----:B------:R-:W-:Y:S05]  /*9f40*/  @P0 BRA `(.L_x_286) ;  /* 0xffffff6c00f80947 */ /* 0x000fea000383ffff */
[----:B------:R-:W-:Y:S05]  /*9f50*/  EXIT ;  /* 0x000000000000794d */ /* 0x000fea0003800000 */
.L_x_3:
[----:B0-----:R-:W-:Y:S01]  /*9f60*/  ULDC.64 UR4, c[0x0][0x650] ;  /* 0x0001940000047ab9 */ /* 0x001fe20000000a00 */
        /* <DEDUP_REMOVED lines=25> */
.L_x_288:
[--C-:B------:R-:W-:Y:S01]  /*a100*/  SHF.R.U64 R12, R10, R14, R11.reuse ;  /* 0x0000000e0a0c7219 */ /* 0x100fe2000000120b */
[----:B------:R-:W0:Y:S01]  /*a110*/  LDC R22, c[0x0][0x618] ;  /* 0x00018600ff167b82 */ /* 0x000e220000000800 */
[----:B------:R-:W-:Y:S01]  /*a120*/  I2FP.F32.U32 R6, R4 ;  /* 0x0000000400067245 */ /* 0x000fe20000201000 */
[----:B------:R-:W-:Y:S01]  /*a130*/  ULDC UR4, c[0x0][0x150] ;  /* 0x0000540000047ab9 */ /* 0x000fe20000000800 */
[----:B------:R-:W-:Y:S02]  /*a140*/  SHF.R.U32.HI R5, RZ, R14, R11 ;  /* 0x0000000eff057219 */ /* 0x000fe4000001160b */
[----:B------:R-:W-:Y:S01]  /*a150*/  IADD3 R9, P0, RZ, -R12, RZ ;  /* 0x8000000cff097210 */ /* 0x000fe20007f1e0ff */
[----:B------:R-:W-:Y:S01]  /*a160*/  FMUL R11, R6, UR4 ;  /* 0x00000004060b7c20 */ /* 0x000fe20008400000 */
[----:B------:R-:W-:Y:S01]  /*a170*/  ULDC UR4, c[0x0][0x154] ;  /* 0x0000550000047ab9 */ /* 0x000fe20000000800 */
[----:B------:R-:W1:Y:S02]  /*a180*/  LDC.64 R24, c[0x0][0x640] ;  /* 0x00019000ff187b82 */ /* 0x000e640000000a00 */
[----:B------:R-:W-:-:S02]  /*a190*/  IMAD.X R5, RZ, RZ, ~R5, P0 ;  /* 0x000000ffff057224 */ /* 0x000fc400000e0e05 */
[----:B------:R-:W2:Y:S01]  /*a1a0*/  F2I.U32.TRUNC.NTZ R11, R11 ;  /* 0x0000000b000b7305 */ /* 0x000ea2000020f000 */
[----:B------:R-:W-:-:S03]  /*a1b0*/  IMAD.WIDE.U32 R6, R9, R20, R16 ;  /* 0x0000001409067225 */ /* 0x000fc600078e0010 */
[----:B------:R-:W3:Y:S01]  /*a1c0*/  LDC R13, c[0x0][0x144] ;  /* 0x00005100ff0d7b82 */ /* 0x000ee20000000800 */
[----:B------:R-:W-:-:S04]  /*a1d0*/  IMAD R8, R5, R20, RZ ;  /* 0x0000001405087224 */ /* 0x000fc800078e02ff */
[----:B------:R-:W-:Y:S02]  /*a1e0*/  IMAD R5, R9, R21, R8 ;  /* 0x0000001509057224 */ /* 0x000fe400078e0208 */
[----:B------:R-:W-:Y:S01]  /*a1f0*/  IMAD.MOV.U32 R8, RZ, RZ, -0x1 ;  /* 0xffffffffff087424 */ /* 0x000fe200078e00ff */
[----:B------:R-:W4:Y:S01]  /*a200*/  LDC R14, c[0x0][0x608] ;  /* 0x00018200ff0e7b82 */ /* 0x000f220000000800 */
[----:B------:R-:W-:Y:S01]  /*a210*/  IMAD.IADD R5, R7, 0x1, R5 ;  /* 0x0000000107057824 */ /* 0x000fe200078e0205 */
[----:B------:R-:W-:-:S04]  /*a220*/  I2FP.F32.U32 R7, R3 ;  /* 0x0000000300077245 */ /* 0x000fc80000201000 */
[-C--:B0-----:R-:W-:Y:S01]  /*a230*/  SHF.R.U64 R10, R6, R22.reuse, R5 ;  /* 0x00000016060a7219 */ /* 0x081fe20000001205 */
[----:B--2---:R-:W-:Y:S01]  /*a240*/  IMAD.MOV R6, RZ, RZ, -R11 ;  /* 0x000000ffff067224 */ /* 0x004fe200078e0a0b */
[----:B------:R-:W0:Y:S01]  /*a250*/  LDC R9, c[0x0][0x658] ;  /* 0x00019600ff097b82 */ /* 0x000e220000000800 */
[----:B-1----:R-:W-:Y:S01]  /*a260*/  ISETP.NE.U32.AND P0, PT, R24, RZ, PT ;  /* 0x000000ff1800720c */ /* 0x002fe20003f05070 */
[----:B------:R-:W-:Y:S01]  /*a270*/  FMUL R7, R7, UR4 ;  /* 0x0000000407077c20 */ /* 0x000fe20008400000 */
[----:B------:R-:W-:Y:S02]  /*a280*/  SHF.R.U32.HI R5, RZ, R22, R5 ;  /* 0x00000016ff057219 */ /* 0x000fe40000011605 */
[----:B------:R-:W-:-:S03]  /*a290*/  ISETP.NE.AND.EX P0, PT, R25, RZ, PT, P0 ;  /* 0x000000ff1900720c */ /* 0x000fc60003f05300 */
[----:B------:R-:W1:Y:S01]  /*a2a0*/  LDC R20, c[0x0][0x148] ;  /* 0x00005200ff147b82 */ /* 0x000e620000000800 */
[----:B---3--:R-:W-:Y:S02]  /*a2b0*/  IMAD R23, R13, R6, R4 ;  /* 0x000000060d177224 */ /* 0x008fe400078e0204 */
[----:B------:R-:W-:-:S05]  /*a2c0*/  IMAD.MOV.U32 R6, RZ, RZ, 0x1 ;  /* 0x00000001ff067424 */ /* 0x000fca00078e00ff */
[----:B------:R-:W2:Y:S01]  /*a2d0*/  LDC R21, c[0x0][0x600] ;  /* 0x00018000ff157b82 */ /* 0x000ea20000000800 */
[-CC-:B----4-:R-:W-:Y:S02]  /*a2e0*/  SHF.R.U64 R13, R10, R14.reuse, R5.reuse ;  /* 0x0000000e0a0d7219 */ /* 0x190fe40000001205 */
[----:B------:R-:W-:Y:S02]  /*a2f0*/  SHF.R.U32.HI R4, RZ, R14, R5 ;  /* 0x0000000eff047219 */ /* 0x000fe40000011605 */
[----:B------:R3:W4:Y:S03]  /*a300*/  F2I.U32.TRUNC.NTZ R14, R7 ;  /* 0x00000007000e7305 */ /* 0x000726000020f000 */
[----:B------:R-:W1:Y:S01]  /*a310*/  LDC R26, c[0x0][0x648] ;  /* 0x00019200ff1a7b82 */ /* 0x000e620000000800 */
[-C--:B0-----:R-:W-:Y:S02]  /*a320*/  SHF.R.U64 R15, R13, R9.reuse, R4 ;  /* 0x000000090d0f7219 */ /* 0x081fe40000001204 */
[----:B------:R-:W-:-:S02]  /*a330*/  SHF.L.U32 R8, R8, R9, RZ ;  /* 0x0000000908087219 */ /* 0x000fc400000006ff */
[-C--:B------:R-:W-:Y:S01]  /*a340*/  SHF.R.U32.HI R5, RZ, R9.reuse, R4 ;  /* 0x00000009ff057219 */ /* 0x080fe20000011604 */
[----:B------:R-:W-:Y:S01]  /*a350*/  IMAD.MOV.U32 R4, RZ, RZ, R15 ;  /* 0x000000ffff047224 */ /* 0x000fe200078e000f */
[----:B------:R-:W-:Y:S01]  /*a360*/  SHF.L.U32 R22, R6, R9, RZ ;  /* 0x0000000906167219 */ /* 0x000fe200000006ff */
[----:B------:R-:W0:Y:S01]  /*a370*/  LDC R27, c[0x0][0x638] ;  /* 0x00018e00ff1b7b82 */ /* 0x000e220000000800 */
[----:B------:R-:W-:-:S07]  /*a380*/  LOP3.LUT R28, RZ, R8, RZ, 0x33, !PT ;  /* 0x00000008ff1c7212 */ /* 0x000fce00078e33ff */
        /* <DEDUP_REMOVED lines=12> */
.L_x_289:
[----:B------:R-:W-:Y:S01]  /*a450*/  ISETP.NE.AND P0, PT, R2, 0x1, PT ;  /* 0x000000010200780c */ /* 0x000fe20003f05270 */
[----:B--2---:R-:W-:Y:S01]  /*a460*/  VIADD R7, R21, 0xffffffff ;  /* 0xffffffff15077836 */ /* 0x004fe20000000000 */
[----:B-1----:R-:W-:Y:S01]  /*a470*/  SHF.R.U64 R5, R4, R26, R5 ;  /* 0x0000001a04057219 */ /* 0x002fe20000001205 */
[----:B------:R-:W-:Y:S01]  /*a480*/  IMAD.MOV R14, RZ, RZ, -R14 ;  /* 0x000000ffff0e7224 */ /* 0x000fe200078e0a0e */
[----:B------:R-:W-:Y:S01]  /*a490*/  LOP3.LUT R4, R13, R28, RZ, 0xc0, !PT ;  /* 0x0000001c0d047212 */ /* 0x000fe200078ec0ff */
[----:B------:R-:W-:Y:S01]  /*a4a0*/  IMAD.MOV.U32 R8, RZ, RZ, R12 ;  /* 0x000000ffff087224 */ /* 0x000fe200078e000c */
[----:B------:R-:W-:Y:S01]  /*a4b0*/  LOP3.LUT R10, R10, R7, RZ, 0xc0, !PT ;  /* 0x000000070a0a7212 */ /* 0x000fe200078ec0ff */
[----:B------:R-:W-:Y:S02]  /*a4c0*/  IMAD.MOV R6, RZ, RZ, -R5 ;  /* 0x000000ffff067224 */ /* 0x000fe400078e0a05 */
[----:B------:R-:W-:-:S04]  /*a4d0*/  IMAD R4, R22, R5, R4 ;  /* 0x0000000516047224 */ /* 0x000fc800078e0204 */
[----:B------:R-:W-:Y:S02]  /*a4e0*/  @P0 IMAD R23, R20, R14, R3 ;  /* 0x0000000e14170224 */ /* 0x000fe400078e0203 */
[----:B0-----:R-:W-:Y:S02]  /*a4f0*/  IMAD R3, R6, R27, R15 ;  /* 0x0000001b06037224 */ /* 0x001fe400078e020f */
[----:B------:R-:W-:Y:S02]  /*a500*/  IMAD R7, R4, R29, R23 ;  /* 0x0000001d04077224 */ /* 0x000fe400078e0217 */
[----:B------:R-:W-:Y:S02]  /*a510*/  IMAD R4, R3, R21, R10 ;  /* 0x0000001503047224 */ /* 0x000fe400078e020a */
[----:B------:R-:W-:-:S03]  /*a520*/  IMAD.MOV.U32 R6, RZ, RZ, 0x1 ;  /* 0x00000001ff067424 */ /* 0x000fc600078e00ff */
[----:B------:R-:W-:Y:S02]  /*a530*/  SEL R9, R4, R7, !P0 ;  /* 0x0000000704097207 */ /* 0x000fe40004000000 */
[----:B------:R-:W-:-:S07]  /*a540*/  SEL R7, R7, R4, !P0 ;  /* 0x0000000407077207 */ /* 0x000fce0004000000 */
.L_x_287:
[----:B------:R-:W-:-:S08]  /*a550*/  NOP ;  /* 0x0000000000007918 */ /* 0x000fd00000000000 */
[----:B------:R-:W0:-:S00]  /*a560*/  USETMAXREG.DEALLOC.CTAPOOL 0x28 ;  /* 0x00000028000079c8 */ /* 0x000e0000080e0500 */
[----:B0-----:R-:W-:-:S13]  /*a570*/  ISETP.NE.AND P0, PT, R0, RZ, PT ;  /* 0x000000ff0000720c */ /* 0x001fda0003f05270 */
[----:B------:R-:W-:Y:S05]  /*a580*/  @P0 EXIT ;  /* 0x000000000000094d */ /* 0x000fea0003800000 */
[----:B------:R-:W-:Y:S01]  /*a590*/  LOP3.LUT P0, RZ, R6, 0xff, RZ, 0xc0, !PT ;  /* 0x000000ff06ff7812 */ /* 0x000fe2000780c0ff */
[----:B------:R-:W-:Y:S02]  /*a5a0*/  IMAD.MOV.U32 R3, RZ, RZ, 0x1 ;  /* 0x00000001ff037424 */ /* 0x000fe400078e00ff */
[----:B------:R-:W-:-:S10]  /*a5b0*/  IMAD.MOV.U32 R0, RZ, RZ, RZ ;  /* 0x000000ffff007224 */ /* 0x000fd400078e00ff */
[----:B------:R-:W-:Y:S05]  /*a5c0*/  @!P0 BRA `(.L_x_290) ;  /* 0x0000000c00348947 */ /* 0x000fea0003800000 */
[----:B------:R-:W0:Y:S01]  /*a5d0*/  LDC R0, c[0x0][0x28c] ;  /* 0x0000a300ff007b82 */ /* 0x000e220000000800 */
[----:B------:R-:W-:Y:S01]  /*a5e0*/  ULDC UR5, c[0x0][0x600] ;  /* 0x0001800000057ab9 */ /* 0x000fe20000000800 */
[----:B------:R-:W-:Y:S01]  /*a5f0*/  ULDC UR4, c[0x0][0xc] ;  /* 0x0000030000047ab9 */ /* 0x000fe20000000800 */
[----:B------:R-:W-:Y:S01]  /*a600*/  UIADD3 UR16, UR5, -0x1, URZ ;  /* 0xffffffff05107890 */ /* 0x000fe2000fffe03f */
[C---:B------:R-:W-:Y:S01]  /*a610*/  LOP3.LUT P2, RZ, R18.reuse, 0x7f, RZ, 0xc0, !PT ;  /* 0x0000007f12ff7812 */ /* 0x040fe2000784c0ff */
[----:B------:R-:W-:Y:S01]  /*a620*/  ULDC UR6, c[0x0][0x658] ;  /* 0x0001960000067ab9 */ /* 0x000fe20000000800 */
[----:B------:R-:W-:Y:S01]  /*a630*/  ULDC UR5, c[0x0][0x10] ;  /* 0x0000040000057ab9 */ /* 0x000fe20000000800 */
[----:B------:R-:W-:Y:S01]  /*a640*/  UMOV UR7, 0xffffffff ;  /* 0xffffffff00077882 */ /* 0x000fe20000000000 */
[----:B------:R-:W-:Y:S01]  /*a650*/  UMOV UR8, 0x1 ;  /* 0x0000000100087882 */ /* 0x000fe20000000000 */
[----:B------:R-:W-:Y:S01]  /*a660*/  UIMAD.WIDE.U32 UR4, UR4, UR5, URZ ;  /* 0x00000005040472a5 */ /* 0x000fe2000f8e003f */
[----:B------:R-:W-:Y:S01]  /*a670*/  LOP3.LUT P0, RZ, R18, 0x1f, RZ, 0xc0, !PT ;  /* 0x0000001f12ff7812 */ /* 0x000fe2000780c0ff */
[----:B------:R-:W-:Y:S01]  /*a680*/  USHF.L.U32 UR7, UR7, UR6, URZ ;  /* 0x0000000607077299 */ /* 0x000fe2000800063f */
[----:B------:R-:W-:Y:S01]  /*a690*/  BSSY B0, `(.L_x_290) ;  /* 0x00000c0000007945 */ /* 0x000fe20003800000 */
[----:B------:R-:W-:Y:S01]  /*a6a0*/  USHF.L.U32 UR18, UR8, UR6, URZ ;  /* 0x0000000608127299 */ /* 0x000fe2000800063f */
[----:B------:R-:W-:Y:S01]  /*a6b0*/  IMAD.MOV.U32 R11, RZ, RZ, 0x1 ;  /* 0x00000001ff0b7424 */ /* 0x000fe200078e00ff */
[----:B------:R-:W-:Y:S01]  /*a6c0*/  LOP3.LUT R18, R19, 0x2, RZ, 0xfc, !PT ;  /* 0x0000000213127812 */ /* 0x000fe200078efcff */
[----:B------:R-:W-:Y:S01]  /*a6d0*/  ULDC UR6, c[0x0][0x14] ;  /* 0x0000050000067ab9 */ /* 0x000fe20000000800 */
[----:B------:R-:W-:Y:S01]  /*a6e0*/  PLOP3.LUT P0, PT, P0, P2, PT, 0x8a, 0x0 ;  /* 0x000000000000781c */ /* 0x000fe20000705172 */
[----:B------:R-:W-:-:S02]  /*a6f0*/  UIMAD.WIDE.U32 UR20, UR4, UR6, URZ ;  /* 0x00000006041472a5 */ /* 0x000fc4000f8e003f */
[----:B------:R-:W-:Y:S02]  /*a700*/  UIMAD UR13, UR5, UR6, URZ ;  /* 0x00000006050d72a4 */ /* 0x000fe4000f8e023f */
[----:B------:R-:W-:Y:S01]  /*a710*/  ULOP3.LUT UR17, URZ, UR7, URZ, 0x33, !UPT ;  /* 0x000000073f117292 */ /* 0x000fe2000f8e333f */
[----:B0-----:R-:W-:Y:S01]  /*a720*/  VIADD R0, R0, 0x1f ;  /* 0x0000001f00007836 */ /* 0x001fe20000000000 */
[----:B------:R-:W-:Y:S01]  /*a730*/  UIADD3 UR13, UR21, UR13, URZ ;  /* 0x0000000d150d7290 */ /* 0x000fe2000fffe03f */
[----:B------:R-:W-:-:S03]  /*a740*/  ULDC.64 UR22, c[0x0][0x198] ;  /* 0x0000660000167ab9 */ /* 0x000fc60000000a00 */
[----:B------:R-:W-:-:S04]  /*a750*/  SHF.R.S32.HI R3, RZ, 0x1f, R0 ;  /* 0x0000001fff037819 */ /* 0x000fc80000011400 */
[----:B------:R-:W-:Y:S01]  /*a760*/  LEA.HI R3, R3, R0, RZ, 0x5 ;  /* 0x0000000003037211 */ /* 0x000fe200078f28ff */
[----:B------:R-:W-:-:S03]  /*a770*/  IMAD.MOV.U32 R0, RZ, RZ, RZ ;  /* 0x000000ffff007224 */ /* 0x000fc600078e00ff */
[----:B------:R-:W-:Y:S01]  /*a780*/  SHF.R.S32.HI R13, RZ, 0x5, R3 ;  /* 0x00000005ff0d7819 */ /* 0x000fe20000011403 */
[----:B------:R-:W-:-:S04]  /*a790*/  IMAD.MOV.U32 R3, RZ, RZ, 0x1 ;  /* 0x00000001ff037424 */ /* 0x000fc800078e00ff */
[----:B------:R-:W-:-:S07]  /*a7a0*/  VIADD R10, R13, 0x1 ;  /* 0x000000010d0a7836 */ /* 0x000fce0000000000 */
.L_x_302:
[----:B------:R-:W-:-:S03]  /*a7b0*/  UMOV UR4, 0xffffffff ;  /* 0xffffffff00047882 */ /* 0x000fc60000000000 */
[----:B------:R-:W-:Y:S05]  /*a7c0*/  BRA.DIV UR4, `(.L_x_291) ;  /* 0x0000000e04a07947 */ /* 0x000fea000b800000 */
[----:B------:R-:W-:-:S13]  /*a7d0*/  ELECT P6, URZ, PT ;  /* 0x00000000003f782f */ /* 0x000fda00038c0000 */
.L_x_313:
[----:B------:R-:W0:Y:S01]  /*a7e0*/  LDC R4, c[0x0][0x28c] ;  /* 0x0000a300ff047b82 */ /* 0x000e220000000800 */
[----:B------:R-:W-:Y:S01]  /*a7f0*/  BSSY B1, `(.L_x_292) ;  /* 0x0000037000017945 */ /* 0x000fe20003800000 */
[----:B0-----:R-:W-:-:S13]  /*a800*/  ISETP.LT.OR P6, PT, R4, 0x1, !P6 ;  /* 0x000000010400780c */ /* 0x001fda00077c1670 */
[----:B------:R-:W-:Y:S05]  /*a810*/  @P6 BRA `(.L_x_293) ;  /* 0x0000000000d06947 */ /* 0x000fea0003800000 */
[----:B------:R-:W-:Y:S02]  /*a820*/  IMAD.SHL.U32 R14, R9, 0x100, RZ ;  /* 0x00000100090e7824 */ /* 0x000fe400078e00ff */
[----:B------:R-:W-:Y:S02]  /*a830*/  IMAD.SHL.U32 R15, R7, 0x80, RZ ;  /* 0x00000080070f7824 */ /* 0x000fe400078e00ff */
[----:B------:R-:W-:Y:S02]  /*a840*/  IMAD.MOV.U32 R20, RZ, RZ, RZ ;  /* 0x000000ffff147224 */ /* 0x000fe400078e00ff */
[----:B------:R-:W-:Y:S02]  /*a850*/  IMAD.MOV.U32 R4, RZ, RZ, R10 ;  /* 0x000000ffff047224 */ /* 0x000fe400078e000a */
[----:B------:R-:W-:Y:S02]  /*a860*/  IMAD.MOV.U32 R5, RZ, RZ, R3 ;  /* 0x000000ffff057224 */ /* 0x000fe400078e0003 */
[----:B------:R-:W-:-:S07]  /*a870*/  IMAD.MOV.U32 R6, RZ, RZ, R0 ;  /* 0x000000ffff067224 */ /* 0x000fce00078e0000 */
.L_x_297:
[----:B------:R-:W0:Y:S01]  /*a880*/  S2R R12, SR_CgaCtaId ;  /* 0x00000000000c7919 */ /* 0x000e220000008800 */
[----:B------:R-:W-:Y:S01]  /*a890*/  MOV R7, 0x400 ;  /* 0x0000040000077802 */ /* 0x000fe20000000f00 */
[----:B------:R-:W1:Y:S03]  /*a8a0*/  @!P2 LDC R9, c[0x0][0x500] ;  /* 0x00014000ff09ab82 */ /* 0x000e660000000800 */
[----:B0-----:R-:W-:Y:S02]  /*a8b0*/  LEA R21, R12, R7, 0x18 ;  /* 0x000000070c157211 */ /* 0x001fe400078ec0ff */
[----:B------:R-:W-:-:S03]  /*a8c0*/  SHF.L.U32 R7, R5, 0x1f, RZ ;  /* 0x0000001f05077819 */ /* 0x000fc600000006ff */
[----:B------:R-:W-:-:S04]  /*a8d0*/  IMAD R12, R6, 0x8, R21 ;  /* 0x00000008060c7824 */ /* 0x000fc800078e0215 */
[----:B------:R-:W0:Y:S02]  /*a8e0*/  SYNCS.PHASECHK.TRANS64.TRYWAIT P1, [R12+URZ+0x20], R7 ;  /* 0x000020070c0075a7 */ /* 0x000e24000802017f */
[----:B01----:R-:W-:Y:S05]  /*a8f0*/  @!P1 BRA `(.L_x_294) ;  /* 0x0000000c00749947 */ /* 0x003fea0003800000 */
.L_x_314:
[----:B0-----:R-:W-:Y:S01]  /*a900*/  PRMT R7, R18, 0x9910, RZ ;  /* 0x0000991012077816 */ /* 0x001fe200000000ff */
[----:B------:R0:W-:Y:S03]  /*a910*/  @!P2 SYNCS.ARRIVE.TRANS64 RZ, [R12+URZ], R9 ;  /* 0x000000090cffa9a7 */ /* 0x0001e6000800003f */
[----:B------:R-:W-:-:S13]  /*a920*/  ISETP.NE.AND P1, PT, R7, 0x2, PT ;  /* 0x000000020700780c */ /* 0x000fda0003f25270 */
[----:B0-----:R-:W-:Y:S05]  /*a930*/  @P1 BRA `(.L_x_295) ;  /* 0x0000000000041947 */ /* 0x001fea0003800000 */
[----:B------:R-:W-:Y:S01]  /*a940*/  BPT.TRAP 0x1 ;  /* 0x000000040000795c */ /* 0x000fe20000300000 */
.L_x_295:
[----:B------:R-:W-:Y:S05]  /*a950*/  @P0 BRA `(.L_x_296) ;  /* 0x0000000000040947 */ /* 0x000fea0003800000 */
[----:B------:R-:W-:Y:S01]  /*a960*/  BPT.TRAP 0x1 ;  /* 0x000000040000795c */ /* 0x000fe20000300000 */
.L_x_296:
[--C-:B------:R-:W-:Y:S01]  /*a970*/  IMAD R7, R6, 0x4000, R21.reuse ;  /* 0x0000400006077824 */ /* 0x100fe200078e0215 */
[----:B------:R-:W-:Y:S01]  /*a980*/  R2UR UR9, R12 ;  /* 0x000000000c0972ca */ /* 0x000fe200000e0000 */
[----:B------:R-:W-:Y:S01]  /*a990*/  IMAD R21, R6, 0x8000, R21 ;  /* 0x0000800006157824 */ /* 0x000fe200078e0215 */
[----:B------:R-:W-:Y:S01]  /*a9a0*/  UIADD3 UR4, UP0, UR22, 0xf0, URZ ;  /* 0x000000f016047890 */ /* 0x000fe2000ff1e03f */
[----:B------:R-:W-:Y:S01]  /*a9b0*/  VIADD R4, R4, 0xffffffff ;  /* 0xffffffff04047836 */ /* 0x000fe20000000000 */
[----:B------:R-:W-:Y:S01]  /*a9c0*/  R2UR UR5, R7 ;  /* 0x00000000070572ca */ /* 0x000fe200000e0000 */
[----:B------:R-:W-:Y:S01]  /*a9d0*/  UIADD3 UR24, UP1, UR22, 0x1f0, URZ ;  /* 0x000001f016187890 */ /* 0x000fe2000ff3e03f */
[----:B------:R-:W-:Y:S01]  /*a9e0*/  R2UR UR8, R21 ;  /* 0x00000000150872ca */ /* 0x000fe200000e0000 */
[----:B------:R-:W-:Y:S01]  /*a9f0*/  VIADD R6, R6, 0x1 ;  /* 0x0000000106067836 */ /* 0x000fe20000000000 */
[----:B------:R-:W-:Y:S01]  /*aa00*/  R2UR UR11, R15 ;  /* 0x000000000f0b72ca */ /* 0x000fe200000e0000 */
[----:B------:R-:W-:Y:S01]  /*aa10*/  UIADD3.X UR25, URZ, UR23, URZ, UP1, !UPT ;  /* 0x000000173f197290 */ /* 0x000fe20008ffe43f */
[----:B------:R-:W-:Y:S01]  /*aa20*/  R2UR UR10, R20 ;  /* 0x00000000140a72ca */ /* 0x000fe200000e0000 */
[----:B------:R-:W-:Y:S01]  /*aa30*/  UMOV UR6, 0x0 ;  /* 0x0000000000067882 */ /* 0x000fe20000000000 */
[----:B------:R-:W-:Y:S01]  /*aa40*/  R2UR UR12, R8 ;  /* 0x00000000080c72ca */ /* 0x000fe200000e0000 */
[----:B------:R-:W-:Y:S01]  /*aa50*/  UMOV UR7, 0x10000000 ;  /* 0x1000000000077882 */ /* 0x000fe20000000000 */
[----:B------:R-:W-:Y:S01]  /*aa60*/  R2UR UR19, R14 ;  /* 0x000000000e1372ca */ /* 0x000fe200000e0000 */
[----:B------:R-:W-:Y:S01]  /*aa70*/  VIADD R20, R20, 0x20 ;  /* 0x0000002014147836 */ /* 0x000fe20000000000 */
[----:B------:R-:W-:Y:S01]  /*aa80*/  ISETP.GT.AND P3, PT, R4, 0x1, PT ;  /* 0x000000010400780c */ /* 0x000fe20003f64270 */
[----:B------:R-:W-:Y:S01]  /*aa90*/  UIADD3 UR14, UR5, 0x100, URZ ;  /* 0x00000100050e7890 */ /* 0x000fe2000fffe03f */
[----:B------:R-:W-:Y:S01]  /*aaa0*/  ISETP.NE.AND P1, PT, R6, 0x4, PT ;  /* 0x000000040600780c */ /* 0x000fe20003f25270 */
[----:B------:R-:W-:-:S02]  /*aab0*/  UIADD3.X UR5, URZ, UR23, URZ, UP0, !UPT ;  /* 0x000000173f057290 */ /* 0x000fc400087fe43f */
[----:B------:R-:W-:Y:S01]  /*aac0*/  UIADD3 UR15, UR8, 0x10100, URZ ;  /* 0x00010100080f7890 */ /* 0x000fe2000fffe03f */
[----:B------:R-:W-:Y:S02]  /*aad0*/  SEL R12, RZ, 0x1, P1 ;  /* 0x00000001ff0c7807 */ /* 0x000fe40000800000 */
[----:B------:R-:W-:Y:S01]  /*aae0*/  UMOV UR8, UR14 ;  /* 0x0000000e00087c82 */ /* 0x000fe20008000000 */
[----:B------:R-:W-:Y:S02]  /*aaf0*/  SEL R6, R6, RZ, P1 ;  /* 0x000000ff06067207 */ /* 0x000fe40000800000 */
[----:B------:R-:W-:Y:S01]  /*ab00*/  LOP3.LUT R5, R5, R12, RZ, 0x3c, !PT ;  /* 0x0000000c05057212 */ /* 0x000fe200078e3cff */
[----:B------:R0:W-:Y:S02]  /*ab10*/  UTMALDG.3D [UR8], [UR4], desc[UR6] ;  /* 0x00000608040075b4 */ /* 0x0001e40008011000 */
[----:B0-----:R-:W-:Y:S01]  /*ab20*/  UMOV UR8, UR15 ;  /* 0x0000000f00087c82 */ /* 0x001fe20008000000 */
[----:B------:R-:W-:-:S02]  /*ab30*/  UMOV UR11, UR19 ;  /* 0x00000013000b7c82 */ /* 0x000fc40008000000 */
[----:B------:R0:W-:Y:S02]  /*ab40*/  UTMALDG.3D [UR8], [UR24], desc[UR6] ;  /* 0x00000608180075b4 */ /* 0x0001e40008011000 */
[----:B0-----:R-:W-:Y:S05]  /*ab50*/  @P3 BRA `(.L_x_297) ;  /* 0xfffffffc00483947 */ /* 0x001fea000383ffff */
.L_x_293:
[----:B------:R-:W-:Y:S05]  /*ab60*/  BSYNC B1 ;  /* 0x0000000000017941 */ /* 0x000fea0003800000 */
.L_x_292:
[----:B------:R-:W-:Y:S01]  /*ab70*/  LOP3.LUT P3, RZ, R11, 0xff, RZ, 0xc0, !PT ;  /* 0x000000ff0bff7812 */ /* 0x000fe2000786c0ff */
[----:B------:R-:W-:Y:S01]  /*ab80*/  IMAD.IADD R0, R13, 0x1, R0 ;  /* 0x000000010d007824 */ /* 0x000fe200078e0200 */
[----:B------:R-:W-:Y:S01]  /*ab90*/  IADD3 R16, P4, R16, UR20, RZ ;  /* 0x0000001410107c10 */ /* 0x000fe2000ff9e0ff */
[----:B------:R-:W-:Y:S01]  /*aba0*/  ULDC.64 UR4, c[0x0][0x650] ;  /* 0x0001940000047ab9 */ /* 0x000fe20000000a00 */
[----:B------:R-:W-:Y:S01]  /*abb0*/  BSSY B1, `(.L_x_298) ;  /* 0x000006b000017945 */ /* 0x000fe20003800000 */
[----:B------:R-:W-:Y:S01]  /*abc0*/  IMAD.MOV.U32 R7, RZ, RZ, -0x1 ;  /* 0xffffffffff077424 */ /* 0x000fe200078e00ff */
[----:B------:R-:W-:Y:S01]  /*abd0*/  SHF.R.U32.HI R4, RZ, 0x2, R0 ;  /* 0x00000002ff047819 */ /* 0x000fe20000011600 */
[----:B------:R-:W-:Y:S01]  /*abe0*/  IMAD.MOV.U32 R9, RZ, RZ, -0x1 ;  /* 0xffffffffff097424 */ /* 0x000fe200078e00ff */
[----:B------:R-:W-:Y:S01]  /*abf0*/  ISETP.GT.U32.AND P1, PT, R0, 0x3, PT ;  /* 0x000000030000780c */ /* 0x000fe20003f24070 */
[----:B------:R-:W-:Y:S01]  /*ac00*/  IMAD.MOV.U32 R8, RZ, RZ, -0x1 ;  /* 0xffffffffff087424 */ /* 0x000fe200078e00ff */
[----:B------:R-:W-:-:S02]  /*ac10*/  LOP3.LUT R4, R4, 0x1, RZ, 0xc0, !PT ;  /* 0x0000000104047812 */ /* 0x000fc400078ec0ff */
[----:B------:R-:W-:Y:S01]  /*ac20*/  ISETP.LT.U32.AND P1, PT, R13, 0x4, P1 ;  /* 0x000000040d00780c */ /* 0x000fe20000f21070 */
[----:B------:R-:W0:Y:S01]  /*ac30*/  @P3 S2R R6, SR_CgaCtaId ;  /* 0x0000000000063919 */ /* 0x000e220000008800 */
[----:B------:R-:W-:Y:S02]  /*ac40*/  @P3 MOV R5, 0x400 ;  /* 0x0000040000053802 */ /* 0x000fe40000000f00 */
[----:B------:R-:W-:Y:S02]  /*ac50*/  IADD3.X R17, R17, UR13, RZ, P4, !PT ;  /* 0x0000000d11117c10 */ /* 0x000fe4000a7fe4ff */
[----:B------:R-:W-:Y:S02]  /*ac60*/  ISETP.GE.U32.AND P4, PT, R16, UR4, PT ;  /* 0x0000000410007c0c */ /* 0x000fe4000bf86070 */
[----:B------:R-:W-:Y:S02]  /*ac70*/  LOP3.LUT R0, R0, 0x3, RZ, 0xc0, !PT ;  /* 0x0000000300007812 */ /* 0x000fe400078ec0ff */
[----:B------:R-:W-:-:S02]  /*ac80*/  PRMT R11, RZ, 0x7610, R11 ;  /* 0x00007610ff0b7816 */ /* 0x000fc4000000000b */
[----:B0-----:R-:W-:-:S04]  /*ac90*/  @P3 LEA R5, R6, R5, 0x18 ;  /* 0x0000000506053211 */ /* 0x001fc800078ec0ff */
[----:B------:R0:W-:Y:S01]  /*aca0*/  @P3 SYNCS.ARRIVE.TRANS64.A1T0 RZ, [R5+URZ+0x58], RZ ;  /* 0x000058ff05ff39a7 */ /* 0x0001e2000810003f */
[----:B------:R-:W-:Y:S02]  /*acb0*/  ISETP.NE.U32.AND P3, PT, R4, 0x1, PT ;  /* 0x000000010400780c */ /* 0x000fe40003f65070 */
[----:B------:R-:W-:Y:S02]  /*acc0*/  SEL R4, RZ, 0x1, !P1 ;  /* 0x00000001ff047807 */ /* 0x000fe40004800000 */
[----:B------:R-:W-:Y:S02]  /*acd0*/  ISETP.GE.U32.AND.EX P1, PT, R17, UR5, PT, P4 ;  /* 0x0000000511007c0c */ /* 0x000fe4000bf26140 */
[----:B------:R-:W-:-:S04]  /*ace0*/  ISETP.GT.U32.AND P3, PT, R13, 0x3, !P3 ;  /* 0x000000030d00780c */ /* 0x000fc80005f64070 */
[----:B0-----:R-:W-:-:S04]  /*acf0*/  SEL R5, RZ, 0x1, !P3 ;  /* 0x00000001ff057807 */ /* 0x001fc80005800000 */
[--C-:B------:R-:W-:Y:S02]  /*ad00*/  LOP3.LUT R3, R5, R3, R4.reuse, 0x96, !PT ;  /* 0x0000000305037212 */ /* 0x100fe400078e9604 */
[----:B------:R-:W-:Y:S01]  /*ad10*/  PRMT R4, RZ, 0x7610, R4 ;  /* 0x00007610ff047816 */ /* 0x000fe20000000004 */
[----:B------:R-:W-:Y:S06]  /*ad20*/  @P1 BRA `(.L_x_299) ;  /* 0x00000004004c1947 */ /* 0x000fec0003800000 */
[----:B------:R-:W-:Y:S01]  /*ad30*/  ULDC.64 UR4, c[0x0][0x628] ;  /* 0x00018a0000047ab9 */ /* 0x000fe20000000a00 */
[----:B------:R-:W0:Y:S01]  /*ad40*/  S2R R14, SR_CTAID.X ;  /* 0x00000000000e7919 */ /* 0x000e220000002500 */
[----:B------:R-:W-:Y:S01]  /*ad50*/  ISETP.NE.U32.AND P1, PT, RZ, UR4, PT ;  /* 0x00000004ff007c0c */ /* 0x000fe2000bf25070 */
[----:B------:R-:W-:Y:S01]  /*ad60*/  ULDC UR7, c[0x0][0x630] ;  /* 0x00018c0000077ab9 */ /* 0x000fe20000000800 */
[----:B------:R-:W-:Y:S01]  /*ad70*/  IMAD.MOV.U32 R4, RZ, RZ, R16 ;  /* 0x000000ffff047224 */ /* 0x000fe200078e0010 */
[----:B------:R-:W1:Y:S01]  /*ad80*/  S2R R12, SR_CTAID.Y ;  /* 0x00000000000c7919 */ /* 0x000e620000002600 */
[----:B------:R-:W-:Y:S01]  /*ad90*/  ISETP.NE.AND.EX P1, PT, RZ, UR5, PT, P1 ;  /* 0x00000005ff007c0c */ /* 0x000fe2000bf25310 */
[----:B------:R-:W-:-:S12]  /*ada0*/  IMAD.MOV.U32 R5, RZ, RZ, R17 ;  /* 0x000000ffff057224 */ /* 0x000fd800078e0011 */
[----:B------:R-:W-:Y:S05]  /*adb0*/  @!P1 BRA `(.L_x_300) ;  /* 0x0000000000289947 */ /* 0x000fea0003800000 */
[----:B------:R-:W-:Y:S02]  /*adc0*/  ULDC UR6, c[0x0][0x634] ;  /* 0x00018d0000067ab9 */ /* 0x000fe40000000800 */
[----:B------:R-:W-:-:S05]  /*add0*/  IADD3 R9, P1, R16, UR6, RZ ;  /* 0x0000000610097c10 */ /* 0x000fca000ff3e0ff */
[----:B------:R-:W-:-:S04]  /*ade0*/  IMAD.X R15, RZ, RZ, R17, P1 ;  /* 0x000000ffff0f7224 */ /* 0x000fc800008e0611 */
[----:B------:R-:W-:-:S04]  /*adf0*/  IMAD.WIDE.U32 R6, R15, UR4, RZ ;  /* 0x000000040f067c25 */ /* 0x000fc8000f8e00ff */
[----:B------:R-:W-:-:S04]  /*ae00*/  IMAD.WIDE.U32 R6, P1, R9, UR5, R6 ;  /* 0x0000000509067c25 */ /* 0x000fc8000f820006 */
[----:B------:R-:W-:-:S04]  /*ae10*/  IMAD.WIDE.U32 R8, R9, UR4, RZ ;  /* 0x0000000409087c25 */ /* 0x000fc8000f8e00ff */
[----:B------:R-:W-:Y:S01]  /*ae20*/  IMAD.X R5, RZ, RZ, RZ, P1 ;  /* 0x000000ffff057224 */ /* 0x000fe200008e06ff */
[----:B------:R-:W-:Y:S01]  /*ae30*/  IADD3 RZ, P1, R9, R6, RZ ;  /* 0x0000000609ff7210 */ /* 0x000fe20007f3e0ff */
[----:B------:R-:W-:-:S04]  /*ae40*/  IMAD.MOV.U32 R4, RZ, RZ, R7 ;  /* 0x000000ffff047224 */ /* 0x000fc800078e0007 */
[----:B------:R-:W-:-:S08]  /*ae50*/  IMAD.WIDE.U32.X R4, R15, UR5, R4, P1 ;  /* 0x000000050f047c25 */ /* 0x000fd000088e0404 */
.L_x_300:
[--C-:B------:R-:W-:Y:S01]  /*ae60*/  SHF.R.U64 R8, R4, UR7, R5.reuse ;  /* 0x0000000704087c19 */ /* 0x100fe20008001205 */
[----:B------:R-:W-:Y:S01]  /*ae70*/  ULDC.64 UR4, c[0x0][0x620] ;  /* 0x0001880000047ab9 */ /* 0x000fe20000000a00 */
[----:B------:R-:W-:Y:S01]  /*ae80*/  SHF.R.U32.HI R4, RZ, UR7, R5 ;  /* 0x00000007ff047c19 */ /* 0x000fe20008011605 */
[----:B------:R-:W2:Y:S01]  /*ae90*/  LDC R25, c[0x0][0x144] ;  /* 0x00005100ff197b82 */ /* 0x000ea20000000800 */
[----:B------:R-:W-:Y:S01]  /*aea0*/  IADD3 R7, P1, RZ, -R8, RZ ;  /* 0x80000008ff077210 */ /* 0x000fe20007f3e0ff */
[----:B------:R-:W-:Y:S01]  /*aeb0*/  ULDC.64 UR8, c[0x0][0x640] ;  /* 0x0001900000087ab9 */ /* 0x000fe20000000a00 */
[----:B0-----:R-:W-:Y:S01]  /*aec0*/  I2FP.F32.U32 R9, R14 ;  /* 0x0000000e00097245 */ /* 0x001fe20000201000 */
[----:B------:R-:W-:Y:S02]  /*aed0*/  ULDC UR6, c[0x0][0x608] ;  /* 0x0001820000067ab9 */ /* 0x000fe40000000800 */
[----:B------:R-:W-:Y:S01]  /*aee0*/  IMAD.X R4, RZ, RZ, ~R4, P1 ;  /* 0x000000ffff047224 */ /* 0x000fe200008e0e04 */
[----:B------:R-:W-:Y:S01]  /*aef0*/  ISETP.NE.U32.AND P1, PT, RZ, UR8, PT ;  /* 0x00000008ff007c0c */ /* 0x000fe2000bf25070 */
[----:B------:R-:W0:Y:S02]  /*af00*/  LDC R21, c[0x0][0x148] ;  /* 0x00005200ff157b82 */ /* 0x000e240000000800 */
[----:B------:R-:W-:Y:S01]  /*af10*/  IMAD R6, R4, UR4, RZ ;  /* 0x0000000404067c24 */ /* 0x000fe2000f8e02ff */
[----:B------:R-:W-:Y:S01]  /*af20*/  ISETP.NE.AND.EX P1, PT, RZ, UR9, PT, P1 ;  /* 0x00000009ff007c0c */ /* 0x000fe2000bf25310 */
[----:B------:R-:W-:Y:S01]  /*af30*/  IMAD.WIDE.U32 R4, R7, UR4, R16 ;  /* 0x0000000407047c25 */ /* 0x000fe2000f8e0010 */
[----:B------:R-:W-:-:S03]  /*af40*/  ULDC UR4, c[0x0][0x150] ;  /* 0x0000540000047ab9 */ /* 0x000fc60000000800 */
[----:B------:R-:W-:Y:S02]  /*af50*/  IMAD R7, R7, UR5, R6 ;  /* 0x0000000507077c24 */ /* 0x000fe4000f8e0206 */
[----:B------:R-:W-:Y:S01]  /*af60*/  FMUL R6, R9, UR4 ;  /* 0x0000000409067c20 */ /* 0x000fe20008400000 */
[----:B------:R-:W-:Y:S01]  /*af70*/  ULDC UR4, c[0x0][0x618] ;  /* 0x0001860000047ab9 */ /* 0x000fe20000000800 */
[----:B------:R-:W-:Y:S01]  /*af80*/  ULDC UR5, c[0x0][0x154] ;  /* 0x0000550000057ab9 */ /* 0x000fe20000000800 */
[----:B------:R-:W-:-:S03]  /*af90*/  IMAD.IADD R5, R5, 0x1, R7 ;  /* 0x0000000105057824 */ /* 0x000fc600078e0207 */
[----:B------:R-:W3:Y:S02]  /*afa0*/  F2I.U32.TRUNC.NTZ R6, R6 ;  /* 0x0000000600067305 */ /* 0x000ee4000020f000 */
[----:B------:R-:W-:Y:S02]  /*afb0*/  SHF.R.U64 R9, R4, UR4, R5 ;  /* 0x0000000404097c19 */ /* 0x000fe40008001205 */
[----:B-1----:R-:W-:-:S05]  /*afc0*/  I2FP.F32.U32 R4, R12 ;  /* 0x0000000c00047245 */ /* 0x002fca0000201000 */
[----:B------:R-:W-:Y:S01]  /*afd0*/  FMUL R22, R4, UR5 ;  /* 0x0000000504167c20 */ /* 0x000fe20008400000 */
[----:B------:R-:W-:Y:S01]  /*afe0*/  SHF.R.U32.HI R4, RZ, UR4, R5 ;  /* 0x00000004ff047c19 */ /* 0x000fe20008011605 */
[----:B------:R-:W-:-:S03]  /*aff0*/  ULDC UR4, c[0x0][0x658] ;  /* 0x0001960000047ab9 */ /* 0x000fc60000000800 */
[--C-:B------:R-:W-:Y:S01]  /*b000*/  SHF.R.U64 R20, R9, UR6, R4.reuse ;  /* 0x0000000609147c19 */ /* 0x100fe20008001204 */
[----:B------:R-:W1:Y:S01]  /*b010*/  F2I.U32.TRUNC.NTZ R22, R22 ;  /* 0x0000001600167305 */ /* 0x000e62000020f000 */
[----:B------:R-:W-:Y:S01]  /*b020*/  SHF.R.U32.HI R5, RZ, UR6, R4 ;  /* 0x00000006ff057c19 */ /* 0x000fe20008011604 */
[----:B---3--:R-:W-:-:S03]  /*b030*/  IMAD.MOV R6, RZ, RZ, -R6 ;  /* 0x000000ffff067224 */ /* 0x008fc600078e0a06 */
[--C-:B------:R-:W-:Y:S01]  /*b040*/  SHF.R.U64 R15, R20, UR4, R5.reuse ;  /* 0x00000004140f7c19 */ /* 0x100fe20008001205 */
[----:B--2---:R-:W-:Y:S01]  /*b050*/  IMAD R14, R25, R6, R14 ;  /* 0x00000006190e7224 */ /* 0x004fe200078e020e */
[----:B------:R-:W-:-:S03]  /*b060*/  SHF.R.U32.HI R23, RZ, UR4, R5 ;  /* 0x00000004ff177c19 */ /* 0x000fc60008011605 */
[----:B------:R-:W-:Y:S02]  /*b070*/  IMAD.MOV.U32 R4, RZ, RZ, R15 ;  /* 0x000000ffff047224 */ /* 0x000fe400078e000f */
[----:B------:R-:W-:Y:S01]  /*b080*/  IMAD.MOV.U32 R5, RZ, RZ, R23 ;  /* 0x000000ffff057224 */ /* 0x000fe200078e0017 */
[----:B-1----:R-:W-:Y:S06]  /*b090*/  @!P1 BRA `(.L_x_301) ;  /* 0x0000000000289947 */ /* 0x002fec0003800000 */
[----:B------:R-:W-:Y:S02]  /*b0a0*/  ULDC UR4, c[0x0][0x64c] ;  /* 0x0001930000047ab9 */ /* 0x000fe40000000800 */
[----:B------:R-:W-:-:S05]  /*b0b0*/  IADD3 R5, P1, R15, UR4, RZ ;  /* 0x000000040f057c10 */ /* 0x000fca000ff3e0ff */
[----:B------:R-:W-:-:S04]  /*b0c0*/  IMAD.X R23, RZ, RZ, R23, P1 ;  /* 0x000000ffff177224 */ /* 0x000fc800008e0617 */
[----:B------:R-:W-:-:S04]  /*b0d0*/  IMAD.WIDE.U32 R6, R23, UR8, RZ ;  /* 0x0000000817067c25 */ /* 0x000fc8000f8e00ff */
[----:B------:R-:W-:-:S04]  /*b0e0*/  IMAD.WIDE.U32 R6, P1, R5, UR9, R6 ;  /* 0x0000000905067c25 */ /* 0x000fc8000f820006 */
[----:B------:R-:W-:-:S04]  /*b0f0*/  IMAD.WIDE.U32 R4, R5, UR8, RZ ;  /* 0x0000000805047c25 */ /* 0x000fc8000f8e00ff */
[----:B------:R-:W-:Y:S01]  /*b100*/  IMAD.MOV.U32 R4, RZ, RZ, R7 ;  /* 0x000000ffff047224 */ /* 0x000fe200078e0007 */
[----:B------:R-:W-:Y:S01]  /*b110*/  IADD3 RZ, P3, R5, R6, RZ ;  /* 0x0000000605ff7210 */ /* 0x000fe20007f7e0ff */
[----:B------:R-:W-:-:S04]  /*b120*/  IMAD.X R5, RZ, RZ, RZ, P1 ;  /* 0x000000ffff057224 */ /* 0x000fc800008e06ff */
[----:B------:R-:W-:-:S08]  /*b130*/  IMAD.WIDE.U32.X R4, R23, UR9, R4, P3 ;  /* 0x0000000917047c25 */ /* 0x000fd000098e0404 */
.L_x_301:
[----:B------:R-:W-:Y:S01]  /*b140*/  ISETP.NE.AND P1, PT, R2, 0x1, PT ;  /* 0x000000010200780c */ /* 0x000fe20003f25270 */
[----:B------:R-:W-:Y:S01]  /*b150*/  ULDC UR4, c[0x0][0x648] ;  /* 0x0001920000047ab9 */ /* 0x000fe20000000800 */
[----:B------:R-:W-:Y:S01]  /*b160*/  LOP3.LUT R20, R20, UR17, RZ, 0xc0, !PT ;  /* 0x0000001114147c12 */ /* 0x000fe2000f8ec0ff */
[----:B------:R-:W-:Y:S01]  /*b170*/  IMAD.MOV R22, RZ, RZ, -R22 ;  /* 0x000000ffff167224 */ /* 0x000fe200078e0a16 */
[----:B------:R-:W-:Y:S01]  /*b180*/  SHF.R.U64 R5, R4, UR4, R5 ;  /* 0x0000000404057c19 */ /* 0x000fe20008001205 */
[----:B------:R-:W-:Y:S01]  /*b190*/  ULDC UR4, c[0x0][0x638] ;  /* 0x00018e0000047ab9 */ /* 0x000fe20000000800 */
[----:B------:R-:W-:Y:S01]  /*b1a0*/  LOP3.LUT R6, R9, UR16, RZ, 0xc0, !PT ;  /* 0x0000001009067c12 */ /* 0x000fe2000f8ec0ff */
[----:B------:R-:W-:Y:S02]  /*b1b0*/  ULDC UR5, c[0x0][0x610] ;  /* 0x0001840000057ab9 */ /* 0x000fe40000000800 */
[----:B------:R-:W-:Y:S02]  /*b1c0*/  IMAD.MOV R4, RZ, RZ, -R5 ;  /* 0x000000ffff047224 */ /* 0x000fe400078e0a05 */
[----:B------:R-:W-:-:S02]  /*b1d0*/  IMAD R5, R5, UR18, R20 ;  /* 0x0000001205057c24 */ /* 0x000fc4000f8e0214 */
[----:B0-----:R-:W-:Y:S02]  /*b1e0*/  @P1 IMAD R14, R21, R22, R12 ;  /* 0x00000016150e1224 */ /* 0x001fe400078e020c */
[----:B------:R-:W-:Y:S01]  /*b1f0*/  IMAD R15, R4, UR4, R15 ;  /* 0x00000004040f7c24 */ /* 0x000fe2000f8e020f */
[----:B------:R-:W-:Y:S01]  /*b200*/  ULDC UR4, c[0x0][0x600] ;  /* 0x0001800000047ab9 */ /* 0x000fe20000000800 */
[----:B------:R-:W-:Y:S02]  /*b210*/  IMAD R14, R5, UR5, R14 ;  /* 0x00000005050e7c24 */ /* 0x000fe4000f8e020e */
[----:B------:R-:W-:Y:S02]  /*b220*/  IMAD R15, R15, UR4, R6 ;  /* 0x000000040f0f7c24 */ /* 0x000fe4000f8e0206 */
[----:B------:R-:W-:-:S03]  /*b230*/  IMAD.MOV.U32 R4, RZ, RZ, 0x1 ;  /* 0x00000001ff047424 */ /* 0x000fc600078e00ff */
[----:B------:R-:W-:Y:S02]  /*b240*/  SEL R9, R15, R14, !P1 ;  /* 0x0000000e0f097207 */ /* 0x000fe40004800000 */
[----:B------:R-:W-:-:S07]  /*b250*/  SEL R7, R14, R15, !P1 ;  /* 0x0000000f0e077207 */ /* 0x000fce0004800000 */
.L_x_299:
[----:B------:R-:W-:Y:S05]  /*b260*/  BSYNC B1 ;  /* 0x0000000000017941 */ /* 0x000fea0003800000 */
.L_x_298:
[----:B------:R-:W-:-:S13]  /*b270*/  LOP3.LUT P1, RZ, R4, 0xff, RZ, 0xc0, !PT ;  /* 0x000000ff04ff7812 */ /* 0x000fda000782c0ff */
[----:B------:R-:W-:Y:S05]  /*b280*/  @P1 BRA `(.L_x_302) ;  /* 0xfffffff400481947 */ /* 0x000fea000383ffff */
[----:B------:R-:W-:Y:S05]  /*b290*/  BSYNC B0 ;  /* 0x0000000000007941 */ /* 0x000fea0003800000 */
.L_x_290:
[----:B------:R-:W-:-:S03]  /*b2a0*/  UMOV UR4, 0xffffffff ;  /* 0xffffffff00047882 */ /* 0x000fc60000000000 */
[----:B------:R-:W-:Y:S05]  /*b2b0*/  BRA.DIV UR4, `(.L_x_303) ;  /* 0x0000000604187947 */ /* 0x000fea000b800000 */
[----:B------:R-:W-:-:S13]  /*b2c0*/  ELECT P6, URZ, PT ;  /* 0x00000000003f782f */ /* 0x000fda00038c0000 */
.L_x_317:
[----:B------:R-:W-:Y:S04]  /*b2d0*/  BSSY B0, `(.L_x_304) ;  /* 0x000002b000007945 */ /* 0x000fe80003800000 */
[----:B------:R-:W-:Y:S05]  /*b2e0*/  @!P6 BRA `(.L_x_305) ;  /* 0x0000000000a4e947 */ /* 0x000fea0003800000 */
[----:B------:R-:W-:-:S04]  /*b2f0*/  LOP3.LUT R19, R19, 0x2, RZ, 0xfc, !PT ;  /* 0x0000000213137812 */ /* 0x000fc800078efcff */
[----:B------:R-:W-:-:S13]  /*b300*/  ISETP.NE.AND P0, PT, R19, 0x3, PT ;  /* 0x000000031300780c */ /* 0x000fda0003f05270 */
[----:B------:R-:W-:Y:S05]  /*b310*/  @!P0 BRA `(.L_x_306) ;  /* 0x0000000000048947 */ /* 0x000fea0003800000 */
[----:B------:R-:W-:Y:S01]  /*b320*/  BPT.TRAP 0x1 ;  /* 0x000000040000795c */ /* 0x000fe20000300000 */
.L_x_306:
[----:B------:R-:W0:Y:S01]  /*b330*/  S2R R5, SR_CgaCtaId ;  /* 0x0000000000057919 */ /* 0x000e220000008800 */
[----:B------:R-:W-:Y:S02]  /*b340*/  MOV R2, 0x400 ;  /* 0x0000040000027802 */ /* 0x000fe40000000f00 */
[----:B------:R-:W-:Y:S02]  /*b350*/  SHF.L.U32 R4, R3, 0x1f, RZ ;  /* 0x0000001f03047819 */ /* 0x000fe400000006ff */
[----:B0-----:R-:W-:-:S05]  /*b360*/  LEA R5, R5, R2, 0x18 ;  /* 0x0000000205057211 */ /* 0x001fca00078ec0ff */
[----:B------:R-:W-:-:S04]  /*b370*/  VIADD R5, R5, 0x20 ;  /* 0x0000002005057836 */ /* 0x000fc80000000000 */
[C---:B------:R-:W-:Y:S02]  /*b380*/  IMAD R7, R0.reuse, 0x8, R5 ;  /* 0x0000000800077824 */ /* 0x040fe400078e0205 */
[----:B------:R-:W-:Y:S02]  /*b390*/  VIADD R0, R0, 0x1 ;  /* 0x0000000100007836 */ /* 0x000fe40000000000 */
[----:B------:R-:W0:Y:S03]  /*b3a0*/  SYNCS.PHASECHK.TRANS64.TRYWAIT P0, [R7+URZ], R4 ;  /* 0x00000004070075a7 */ /* 0x000e26000800017f */
[----:B------:R-:W-:-:S04]  /*b3b0*/  ISETP.NE.AND P1, PT, R0, 0x4, PT ;  /* 0x000000040000780c */ /* 0x000fc80003f25270 */
[----:B------:R-:W-:Y:S02]  /*b3c0*/  SEL R2, RZ, 0x1, P1 ;  /* 0x00000001ff027807 */ /* 0x000fe40000800000 */
[----:B------:R-:W-:Y:S02]  /*b3d0*/  SEL R0, R0, RZ, P1 ;  /* 0x000000ff00007207 */ /* 0x000fe40000800000 */
[----:B------:R-:W-:-:S03]  /*b3e0*/  LOP3.LUT R9, R3, R2, RZ, 0x3c, !PT ;  /* 0x0000000203097212 */ /* 0x000fc600078e3cff */
[----:B------:R-:W-:Y:S01]  /*b3f0*/  IMAD R6, R0, 0x8, R5 ;  /* 0x0000000800067824 */ /* 0x000fe200078e0205 */
[----:B------:R-:W-:Y:S01]  /*b400*/  SHF.L.U32 R3, R9, 0x1f, RZ ;  /* 0x0000001f09037819 */ /* 0x000fe200000006ff */
[----:B0-----:R-:W-:Y:S06]  /*b410*/  @!P0 BRA `(.L_x_307) ;  /* 0x0000000000e08947 */ /* 0x001fec0003800000 */
.L_x_318:
[----:B------:R-:W1:Y:S01]  /*b420*/  SYNCS.PHASECHK.TRANS64.TRYWAIT P0, [R6+URZ], R3 ;  /* 0x00000003060075a7 */ /* 0x000e62000800017f */
[----:B------:R-:W-:-:S05]  /*b430*/  VIADD R0, R0, 0x1 ;  /* 0x0000000100007836 */ /* 0x000fca0000000000 */
[----:B------:R-:W-:-:S04]  /*b440*/  ISETP.NE.AND P1, PT, R0, 0x4, PT ;  /* 0x000000040000780c */ /* 0x000fc80003f25270 */
[----:B------:R-:W-:Y:S02]  /*b450*/  SEL R2, RZ, 0x1, P1 ;  /* 0x00000001ff027807 */ /* 0x000fe40000800000 */
[----:B------:R-:W-:Y:S02]  /*b460*/  SEL R0, R0, RZ, P1 ;  /* 0x000000ff00007207 */ /* 0x000fe40000800000 */
[----:B------:R-:W-:-:S03]  /*b470*/  LOP3.LUT R9, R9, R2, RZ, 0x3c, !PT ;  /* 0x0000000209097212 */ /* 0x000fc600078e3cff */
[----:B0-----:R-:W-:Y:S01]  /*b480*/  IMAD R7, R0, 0x8, R5 ;  /* 0x0000000800077824 */ /* 0x001fe200078e0205 */
[----:B------:R-:W-:Y:S01]  /*b490*/  SHF.L.U32 R4, R9, 0x1f, RZ ;  /* 0x0000001f09047819 */ /* 0x000fe200000006ff */
[----:B-1----:R-:W-:Y:S06]  /*b4a0*/  @!P0 BRA `(.L_x_308) ;  /* 0x0000000000d08947 */ /* 0x002fec0003800000 */
.L_x_319:
[----:B------:R-:W1:Y:S01]  /*b4b0*/  SYNCS.PHASECHK.TRANS64.TRYWAIT P0, [R7+URZ], R4 ;  /* 0x00000004070075a7 */ /* 0x000e62000800017f */
[----:B------:R-:W-:-:S05]  /*b4c0*/  VIADD R0, R0, 0x1 ;  /* 0x0000000100007836 */ /* 0x000fca0000000000 */
[----:B------:R-:W-:-:S04]  /*b4d0*/  ISETP.NE.AND P1, PT, R0, 0x4, PT ;  /* 0x000000040000780c */ /* 0x000fc80003f25270 */
[----:B------:R-:W-:Y:S02]  /*b4e0*/  SEL R2, RZ, 0x1, P1 ;  /* 0x00000001ff027807 */ /* 0x000fe40000800000 */
[----:B------:R-:W-:Y:S02]  /*b4f0*/  SEL R0, R0, RZ, P1 ;  /* 0x000000ff00007207 */ /* 0x000fe40000800000 */
[----:B------:R-:W-:Y:S01]  /*b500*/  LOP3.LUT R2, R9, R2, RZ, 0x3c, !PT ;  /* 0x0000000209027212 */ /* 0x000fe200078e3cff */
[----:B-1----:R-:W-:Y:S06]  /*b510*/  @!P0 BRA `(.L_x_309) ;  /* 0x0000000000c88947 */ /* 0x002fec0003800000 */
.L_x_320:
[----:B------:R-:W-:Y:S01]  /*b520*/  IMAD R5, R0, 0x8, R5 ;  /* 0x0000000800057824 */ /* 0x000fe200078e0205 */
[----:B------:R-:W-:-:S07]  /*b530*/  SHF.L.U32 R0, R2, 0x1f, RZ ;  /* 0x0000001f02007819 */ /* 0x000fce00000006ff */
.L_x_310:
[----:B--2---:R2:W3:Y:S02]  /*b540*/  SYNCS.PHASECHK.TRANS64.TRYWAIT P0, [R5+URZ], R0 ;  /* 0x00000000050075a7 */ /* 0x0044e4000800017f */
[----:B---3--:R-:W-:Y:S05]  /*b550*/  @!P0 NANOSLEEP.SYNCS 0x989680 ;  /* 0x009896800000895d */ /* 0x008fea0003900000 */
[----:B------:R-:W3:Y:S02]  /*b560*/  @!P0 SYNCS.PHASECHK.TRANS64 P0, [R5+URZ], R0 ;  /* 0x00000000050085a7 */ /* 0x000ee4000800007f */
[----:B---3--:R-:W-:Y:S05]  /*b570*/  @!P0 BRA `(.L_x_310) ;  /* 0xfffffffc00f08947 */ /* 0x008fea000383ffff */
.L_x_305:
[----:B------:R-:W-:Y:S05]  /*b580*/  BSYNC B0 ;  /* 0x0000000000007941 */ /* 0x000fea0003800000 */
.L_x_304:
[----:B------:R-:W-:Y:S05]  /*b590*/  EXIT ;  /* 0x000000000000794d */ /* 0x000fea0003800000 */
.L_x_17:
[----:B---3--:R3:W4:Y:S02]  /*b5a0*/  SYNCS.PHASECHK.TRANS64.TRYWAIT P1, [R3+URZ], R0 ;  /* 0x00000000030075a7 */ /* 0x008724000802017f */
[----:B----4-:R-:W-:Y:S05]  /*b5b0*/  @!P1 NANOSLEEP.SYNCS 0x989680 ;  /* 0x009896800000995d */ /* 0x010fea0003900000 */
[----:B------:R-:W4:Y:S02]  /*b5c0*/  @!P1 SYNCS.PHASECHK.TRANS64 P1, [R3+URZ], R0 ;  /* 0x00000000030095a7 */ /* 0x000f24000802007f */
[----:B----4-:R-:W-:Y:S05]  /*b5d0*/  @!P1 BRA `(.L_x_17) ;  /* 0xfffffffc00f09947 */ /* 0x010fea000383ffff */
[----:B------:R-:W-:Y:S05]  /*b5e0*/  BRA `(.L_x_16) ;  /* 0xffffff5c00087947 */ /* 0x000fea000383ffff */
.L_x_22:
[----:B-1----:R-:W-:-:S04]  /*b5f0*/  IMAD.U32 R4, RZ, RZ, UR8 ;  /* 0x00000008ff047e24 */ /* 0x002fc8000f8e00ff */
[----:B------:R1:W2:Y:S03]  /*b600*/  SYNCS.PHASECHK.TRANS64.TRYWAIT P1, [R4+URZ], R3 ;  /* 0x00000003040075a7 */ /* 0x0002a6000802017f */
[----:B--2---:R-:W-:Y:S05]  /*b610*/  @!P1 NANOSLEEP.SYNCS 0x989680 ;  /* 0x009896800000995d */ /* 0x004fea0003900000 */
[----:B------:R-:W2:Y:S02]  /*b620*/  @!P1 SYNCS.PHASECHK.TRANS64 P1, [R4+URZ], R3 ;  /* 0x00000003040095a7 */ /* 0x000ea4000802007f */
[----:B--2---:R-:W-:Y:S05]  /*b630*/  @!P1 BRA `(.L_x_22) ;  /* 0xfffffffc00ec9947 */ /* 0x004fea000383ffff */
[----:B------:R-:W-:Y:S05]  /*b640*/  BRA `(.L_x_21) ;  /* 0xffffff5c00f47947 */ /* 0x000fea000383ffff */
.L_x_291:
[----:B------:R-:W-:Y:S01]  /*b650*/  BSSY B1, `(.L_x_311) ;  /* 0x0000006000017945 */ /* 0x000fe20003800000 */
[----:B------:R-:W-:-:S07]  /*b660*/  IMAD.MOV.U32 R15, RZ, RZ, -0x1 ;  /* 0xffffffffff0f7424 */ /* 0x000fce00078e00ff */
[----:B------:R-:W-:Y:S05]  /*b670*/  WARPSYNC.COLLECTIVE R15, `(.L_x_312) ;  /* 0x000000000f0c7348 */ /* 0x000fea0003c00000 */
[----:B------:R-:W-:Y:S02]  /*b680*/  ELECT P6, UR62, PT ;  /* 0x00000000003e782f */ /* 0x000fe400038c0000 */
[----:B------:R-:W-:Y:S01]  /*b690*/  MOV R14, UR62 ;  /* 0x0000003e000e7c02 */ /* 0x000fe20008000f00 */
[----:B------:R-:W-:Y:S10]  /*b6a0*/  ENDCOLLECTIVE ;  /* 0x000000000000791b */ /* 0x000ff40003800000 */
.L_x_312:
[----:B------:R-:W-:Y:S05]  /*b6b0*/  BSYNC B1 ;  /* 0x0000000000017941 */ /* 0x000fea0003800000 */
.L_x_311:
[----:B------:R-:W-:Y:S05]  /*b6c0*/  BRA `(.L_x_313) ;  /* 0xfffffff000447947 */ /* 0x000fea000383ffff */
.L_x_294:
[----:B0-----:R0:W1:Y:S02]  /*b6d0*/  SYNCS.PHASECHK.TRANS64.TRYWAIT P1, [R12+URZ+0x20], R7 ;  /* 0x000020070c0075a7 */ /* 0x001064000802017f */
[----:B-1----:R-:W-:Y:S05]  /*b6e0*/  @!P1 NANOSLEEP.SYNCS 0x989680 ;  /* 0x009896800000995d */ /* 0x002fea0003900000 */
[----:B------:R-:W1:Y:S02]  /*b6f0*/  @!P1 SYNCS.PHASECHK.TRANS64 P1, [R12+URZ+0x20], R7 ;  /* 0x000020070c0095a7 */ /* 0x000e64000802007f */
[----:B-1----:R-:W-:Y:S05]  /*b700*/  @!P1 BRA `(.L_x_294) ;  /* 0xfffffffc00f09947 */ /* 0x002fea000383ffff */
[----:B------:R-:W-:Y:S05]  /*b710*/  BRA `(.L_x_314) ;  /* 0xfffffff000787947 */ /* 0x000fea000383ffff */
.L_x_303:
[----:B------:R-:W-:Y:S01]  /*b720*/  BSSY B0, `(.L_x_315) ;  /* 0x0000006000007945 */ /* 0x000fe20003800000 */
[----:B------:R-:W-:-:S07]  /*b730*/  IMAD.MOV.U32 R15, RZ, RZ, -0x1 ;  /* 0xffffffffff0f7424 */ /* 0x000fce00078e00ff */
[----:B------:R-:W-:Y:S05]  /*b740*/  WARPSYNC.COLLECTIVE R15, `(.L_x_316) ;  /* 0x000000000f0c7348 */ /* 0x000fea0003c00000 */
[----:B------:R-:W-:Y:S02]  /*b750*/  ELECT P6, UR62, PT ;  /* 0x00000000003e782f */ /* 0x000fe400038c0000 */
[----:B------:R-:W-:Y:S01]  /*b760*/  MOV R14, UR62 ;  /* 0x0000003e000e7c02 */ /* 0x000fe20008000f00 */
[----:B------:R-:W-:Y:S10]  /*b770*/  ENDCOLLECTIVE ;  /* 0x000000000000791b */ /* 0x000ff40003800000 */
.L_x_316:
[----:B------:R-:W-:Y:S05]  /*b780*/  BSYNC B0 ;  /* 0x0000000000007941 */ /* 0x000fea0003800000 */
.L_x_315:
[----:B------:R-:W-:Y:S05]  /*b790*/  BRA `(.L_x_317) ;  /* 0xfffffff800cc7947 */ /* 0x000fea000383ffff */
.L_x_307:
[----:B0-----:R0:W1:Y:S02]  /*b7a0*/  SYNCS.PHASECHK.TRANS64.TRYWAIT P0, [R7+URZ], R4 ;  /* 0x00000004070075a7 */ /* 0x001064000800017f */
[----:B-1----:R-:W-:Y:S05]  /*b7b0*/  @!P0 NANOSLEEP.SYNCS 0x989680 ;  /* 0x009896800000895d */ /* 0x002fea0003900000 */
[----:B------:R-:W1:Y:S02]  /*b7c0*/  @!P0 SYNCS.PHASECHK.TRANS64 P0, [R7+URZ], R4 ;  /* 0x00000004070085a7 */ /* 0x000e64000800007f */
[----:B-1----:R-:W-:Y:S05]  /*b7d0*/  @!P0 BRA `(.L_x_307) ;  /* 0xfffffffc00f08947 */ /* 0x002fea000383ffff */
[----:B------:R-:W-:Y:S05]  /*b7e0*/  BRA `(.L_x_318) ;  /* 0xfffffffc000c7947 */ /* 0x000fea000383ffff */
.L_x_308:
[----:B0-----:R0:W1:Y:S02]  /*b7f0*/  SYNCS.PHASECHK.TRANS64.TRYWAIT P0, [R6+URZ], R3 ;  /* 0x00000003060075a7 */ /* 0x001064000800017f */
[----:B-1----:R-:W-:Y:S05]  /*b800*/  @!P0 NANOSLEEP.SYNCS 0x989680 ;  /* 0x009896800000895d */ /* 0x002fea0003900000 */
[----:B------:R-:W1:Y:S02]  /*b810*/  @!P0 SYNCS.PHASECHK.TRANS64 P0, [R6+URZ], R3 ;  /* 0x00000003060085a7 */ /* 0x000e64000800007f */
[----:B-1----:R-:W-:Y:S05]  /*b820*/  @!P0 BRA `(.L_x_308) ;  /* 0xfffffffc00f08947 */ /* 0x002fea000383ffff */
[----:B------:R-:W-:Y:S05]  /*b830*/  BRA `(.L_x_319) ;  /* 0xfffffffc001c7947 */ /* 0x000fea000383ffff */
.L_x_309:
[----:B-1----:R1:W2:Y:S02]  /*b840*/  SYNCS.PHASECHK.TRANS64.TRYWAIT P0, [R7+URZ], R4 ;  /* 0x00000004070075a7 */ /* 0x0022a4000800017f */
[----:B--2---:R-:W-:Y:S05]  /*b850*/  @!P0 NANOSLEEP.SYNCS 0x989680 ;  /* 0x009896800000895d */ /* 0x004fea0003900000 */
[----:B------:R-:W2:Y:S02]  /*b860*/  @!P0 SYNCS.PHASECHK.TRANS64 P0, [R7+URZ], R4 ;  /* 0x00000004070085a7 */ /* 0x000ea4000800007f */
[----:B--2---:R-:W-:Y:S05]  /*b870*/  @!P0 BRA `(.L_x_309) ;  /* 0xfffffffc00f08947 */ /* 0x004fea000383ffff */
[----:B------:R-:W-:Y:S05]  /*b880*/  BRA `(.L_x_320) ;  /* 0xfffffffc00247947 */ /* 0x000fea000383ffff */
.L_x_321:
[----:B------:R-:W-:-:S00]  /*b890*/  BRA `(.L_x_321) ;  /* 0xfffffffc00fc7947 */ /* 0x000fc0000383ffff */
[----:B------:R-:W-:-:S00]  /*b8a0*/  NOP ;  /* 0x0000000000007918 */ /* 0x000fc00000000000 */
        /* <DEDUP_REMOVED lines=13> */
.L_x_322:


//--------------------- .nv.global.init           --------------------------
	.section	.nv.global.init,"aw",@progbits
.nv.global.init:
	.type		$str$22,@object
	.size		$str$22,($str$23 - $str$22)
$str$22:
        /*0000*/ 	.byte	0x6b, 0x5f, 0x74, 0x69, 0x6c, 0x65, 0x5f, 0x63, 0x6f, 0x75, 0x6e, 0x74, 0x20, 0x3e, 0x3d, 0x20
        /*0010*/ 	.byte	0x31, 0x00
	.type		$str$23,@object
	.size		$str$23,(__unnamed_1 - $str$23)
$str$23:
        /*0012*/ 	.byte	0x2f, 0x74, 0x6d, 0x70, 0x2f, 0x63, 0x75, 0x74, 0x6c, 0x61, 0x73, 0x73, 0x5f, 0x73, 0x77, 0x65
        /*0022*/ 	.byte	0x65, 0x70, 0x5f, 0x73, 0x72, 0x63, 0x2f, 0x69, 0x6e, 0x63, 0x6c, 0x75, 0x64, 0x65, 0x2f, 0x63
        /*0032*/ 	.byte	0x75, 0x74, 0x6c, 0x61, 0x73, 0x73, 0x2f, 0x67, 0x65, 0x6d, 0x6d, 0x2f, 0x63, 0x6f, 0x6c, 0x6c
        /*0042*/ 	.byte	0x65, 0x63, 0x74, 0x69, 0x76, 0x65, 0x2f, 0x73, 0x6d, 0x39, 0x30, 0x5f, 0x6d, 0x6d, 0x61, 0x5f
        /*0052*/ 	.byte	0x74, 0x6d, 0x61, 0x5f, 0x67, 0x6d, 0x6d, 0x61, 0x5f, 0x73, 0x73, 0x5f, 0x77, 0x61, 0x72, 0x70
        /*0062*/ 	.byte	0x73, 0x70, 0x65, 0x63, 0x69, 0x61, 0x6c, 0x69, 0x7a, 0x65, 0x64, 0x2e, 0x68, 0x70, 0x70, 0x00
	.type		__unnamed_1,@object
	.size		__unnamed_1,(.L_0 - __unnamed_1)
__unnamed_1:
        /*0072*/ 	.byte	0x76, 0x6f, 0x69, 0x64, 0x20, 0x63, 0x75, 0x74, 0x6c, 0x61, 0x73, 0x73, 0x3a, 0x3a, 0x67, 0x65
        /* <DEDUP_REMOVED lines=177> */
.L_0:


//--------------------- .nv.shared._ZN7cutlass13device_kernelINS_4gemm6kernel13GemmUniversalIN4cute5tupleIJiiiiEEENS1_10collective13CollectiveMmaINS1_34MainloopSm90TmaGmmaWarpSpecializedILi4ENS5_IJNS4_1CILi1EEESB_SB_EEENS1_35KernelTmaWarpSpecializedCooperativeEEENS5_IJNSA_ILi128EEENSA_ILi256EEENSA_ILi32EEEEEENS_10tfloat32_tENS5_IJlSB_lEEESJ_SK_NS4_8TiledMMAINS4_8MMA_AtomIJNS4_4SM904GMMA30MMA_64x256x8_F32TF32TF32_SS_TNILNSO_7ScaleInE1ELSQ_1EEEEEENS4_6LayoutINS5_IJNSA_ILi2EEESB_SB_EEENS5_IJSB_NSA_ILi0EEESW_EEEEENS5_IJNS4_10UnderscoreESZ_SZ_EEEEENS4_13SM90_TMA_LOADENS4_14ComposedLayoutINS4_7SwizzleILi3ELi4ELi3EEENS4_18smem_ptr_flag_bitsILi32EEENST_INS5_IJNSA_ILi8EEESH_EEENS5_IJSH_SB_EEEEEEEvNS4_8identityES12_S1C_vS1D_EENS_8epilogue10collective6detail29Sm90TmaWarpSpecializedAdapterINS1G_15DefaultEpilogueISJ_SK_SK_NS1F_6thread17LinearCombinationISJ_Li1EffLNS1K_9ScaleType4KindE0ELNS_15FloatRoundStyleE2ESJ_EENS1_15EpilogueDefaultEEEEEvvEEEEvNT_6ParamsE --------------------------
	.section	.nv.shared._ZN7cutlass13device_kernelINS_4gemm6kernel13GemmUniversalIN4cute5tupleIJiiiiEEENS1_10collective13CollectiveMmaINS1_34MainloopSm90TmaGmmaWarpSpecializedILi4ENS5_IJNS4_1CILi1EEESB_SB_EEENS1_35KernelTmaWarpSpecializedCooperativeEEENS5_IJNSA_ILi128EEENSA_ILi256EEENSA_ILi32EEEEEENS_10tfloat32_tENS5_IJlSB_lEEESJ_SK_NS4_8TiledMMAINS4_8MMA_AtomIJNS4_4SM904GMMA30MMA_64x256x8_F32TF32TF32_SS_TNILNSO_7ScaleInE1ELSQ_1EEEEEENS4_6LayoutINS5_IJNSA_ILi2EEESB_SB_EEENS5_IJSB_NSA_ILi0EEESW_EEEEENS5_IJNS4_10UnderscoreESZ_SZ_EEEEENS4_13SM90_TMA_LOADENS4_14ComposedLayoutINS4_7SwizzleILi3ELi4ELi3EEENS4_18smem_ptr_flag_bitsILi32EEENST_INS5_IJNSA_ILi8EEESH_EEENS5_IJSH_SB_EEEEEEEvNS4_8identityES12_S1C_vS1D_EENS_8epilogue10collective6detail29Sm90TmaWarpSpecializedAdapterINS1G_15DefaultEpilogueISJ_SK_SK_NS1F_6thread17LinearCombinationISJ_Li1EffLNS1K_9ScaleType4KindE0ELNS_15FloatRoundStyleE2ESJ_EENS1_15EpilogueDefaultEEEEEvvEEEEvNT_6ParamsE,"aw",@nobits
	.sectionflags	@""
	.align	16
	.zero		1024


//--------------------- .nv.shared.reserved.0     --------------------------
	.section	.nv.shared.reserved.0,"aw",@nobits
	.weak		__nv_reservedSMEM_offset_0_alias
	.size		__nv_reservedSMEM_offset_0_alias, 0, 0
	.other		__nv_reservedSMEM_offset_0_alias,@"STO_CUDA_RESERVED_SHARED STV_DEFAULT"
__nv_reservedSMEM_offset_0_alias:
	.zero		0


//--------------------- .nv.global                --------------------------
	.section	.nv.global,"aw",@nobits
.nv.global:
	.type		_ZN39_INTERNAL_312c9721_4_k_cu_33f874fe_62164cute1_E,@object
	.size		_ZN39_INTERNAL_312c9721_4_k_cu_33f874fe_62164cute1_E,(_ZN39_INTERNAL_312c9721_4_k_cu_33f874fe_62164cuda3std3__45__cpo6cbeginE - _ZN39_INTERNAL_312c9721_4_k_cu_33f874fe_62164cute1_E)
_ZN39_INTERNAL_312c9721_4_k_cu_33f874fe_62164cute1_E:
	.zero		1
	.type		_ZN39_INTERNAL_312c9721_4_k_cu_33f874fe_62164cuda3std3__45__cpo6cbeginE,@object
	.size		_ZN39_INTERNAL_312c9721_4_k_cu_33f874fe_62164cuda3std3__45__cpo6cbeginE,(_ZN39_INTERNAL_312c9721_4_k_cu_33f874fe_62164cuda3std3__48in_placeE - _ZN39_INTERNAL_312c9721_4_k_cu_33f874fe_62164cuda3std3__45__cpo6cbeginE)
_ZN39_INTERNAL_312c9721_4_k_cu_33f874fe_62164cuda3std3__45__cpo6cbeginE:
	.zero		1
	.type		_ZN39_INTERNAL_312c9721_4_k_cu_33f874fe_62164cuda3std3__48in_placeE,@object
	.size		_ZN39_INTERNAL_312c9721_4_k_cu_33f874fe_62164cuda3std3__48in_placeE,(_ZN39_INTERNAL_312c9721_4_k_cu_33f874fe_62164cuda3std6ranges3__45__cpo9iter_moveE - _ZN39_INTERNAL_312c9721_4_k_cu_33f874fe_62164cuda3std3__48in_placeE)
_ZN39_INTERNAL_312c9721_4_k_cu_33f874fe_62164cuda3std3__48in_placeE:
	.zero		1
	.type		_ZN39_INTERNAL_312c9721_4_k_cu_33f874fe_62164cuda3std6ranges3__45__cpo9iter_moveE,@object
	.size		_ZN39_INTERNAL_312c9721_4_k_cu_33f874fe_62164cuda3std6ranges3__45__cpo9iter_moveE,(_ZN39_INTERNAL_312c9721_4_k_cu_33f874fe_62164cuda3std3__45__cpo5beginE - _ZN39_INTERNAL_312c9721_4_k_cu_33f874fe_62164cuda3std6ranges3__45__cpo9iter_moveE)
_ZN39_INTERNAL_312c9721_4_k_cu_33f874fe_62164cuda3std6ranges3__45__cpo9iter_moveE:
	.zero		1
	.type		_ZN39_INTERNAL_312c9721_4_k_cu_33f874fe_62164cuda3std3__45__cpo5beginE,@object
	.size		_ZN39_INTERNAL_312c9721_4_k_cu_33f874fe_62164cuda3std3__45__cpo5beginE,(_ZN39_INTERNAL_312c9721_4_k_cu_33f874fe_62164cuda3std3__441_GLOBAL__N__312c9721_4_k_cu_33f874fe_62166ignoreE - _ZN39_INTERNAL_312c9721_4_k_cu_33f874fe_62164cuda3std3__45__cpo5beginE)
_ZN39_INTERNAL_312c9721_4_k_cu_33f874fe_62164cuda3std3__45__cpo5beginE:
	.zero		1
	.type		_ZN39_INTERNAL_312c9721_4_k_cu_33f874fe_62164cuda3std3__441_GLOBAL__N__312c9721_4_k_cu_33f874fe_62166ignoreE,@object
	.size		_ZN39_INTERNAL_312c9721_4_k_cu_33f874fe_62164cuda3std3__441_GLOBAL__N__312c9721_4_k_cu_33f874fe_62166ignoreE,(_ZN39_INTERNAL_312c9721_4_k_cu_33f874fe_62164cute7productE - _ZN39_INTERNAL_312c9721_4_k_cu_33f874fe_62164cuda3std3__441_GLOBAL__N__312c9721_4_k_cu_33f874fe_62166ignoreE)
_ZN39_INTERNAL_312c9721_4_k_cu_33f874fe_62164cuda3std3__441_GLOBAL__N__312c9721_4_k_cu_33f874fe_62166ignoreE:
	.zero		1
	.type		_ZN39_INTERNAL_312c9721_4_k_cu_33f874fe_62164cute7productE,@object
	.size		_ZN39_INTERNAL_312c9721_4_k_cu_33f874fe_62164cute7productE,(_ZN39_INTERNAL_312c9721_4_k_cu_33f874fe_62164cuda3std3__45__cpo3endE - _ZN39_INTERNAL_312c9721_4_k_cu_33f874fe_62164cute7productE)
_ZN39_INTERNAL_312c9721_4_k_cu_33f874fe_62164cute7productE:
	.zero		1
	.type		_ZN39_INTERNAL_312c9721_4_k_cu_33f874fe_62164cuda3std3__45__cpo3endE,@object
	.size		_ZN39_INTERNAL_312c9721_4_k_cu_33f874fe_62164cuda3std3__45__cpo3endE,(_ZN39_INTERNAL_312c9721_4_k_cu_33f874fe_62164cuda3std3__419piecewise_constructE - _ZN39_INTERNAL_312c9721_4_k_cu_33f874fe_62164cuda3std3__45__cpo3endE)
_ZN39_INTERNAL_312c9721_4_k_cu_33f874fe_62164cuda3std3__45__cpo3endE:
	.zero		1
	.type		_ZN39_INTERNAL_312c9721_4_k_cu_33f874fe_62164cuda3std3__419piecewise_constructE,@object
	.size		_ZN39_INTERNAL_312c9721_4_k_cu_33f874fe_62164cuda3std3__419piecewise_constructE,(_ZN39_INTERNAL_312c9721_4_k_cu_33f874fe_62164cuda3std3__45__cpo4cendE - _ZN39_INTERNAL_312c9721_4_k_cu_33f874fe_62164cuda3std3__419piecewise_constructE)
_ZN39_INTERNAL_312c9721_4_k_cu_33f874fe_62164cuda3std3__419piecewise_constructE:
	.zero		1
	.type		_ZN39_INTERNAL_312c9721_4_k_cu_33f874fe_62164cuda3std3__45__cpo4cendE,@object
	.size		_ZN39_INTERNAL_312c9721_4_k_cu_33f874fe_62164cuda3std3__45__cpo4cendE,(_ZN39_INTERNAL_312c9721_4_k_cu_33f874fe_62164cuda3std6ranges3__45__cpo4swapE - _ZN39_INTERNAL_312c9721_4_k_cu_33f874fe_62164cuda3std3__45__cpo4cendE)
_ZN39_INTERNAL_312c9721_4_k_cu_33f874fe_62164cuda3std3__45__cpo4cendE:
	.zero		1
	.type		_ZN39_INTERNAL_312c9721_4_k_cu_33f874fe_62164cuda3std6ranges3__45__cpo4swapE,@object
	.size		_ZN39_INTERNAL_312c9721_4_k_cu_33f874fe_62164cuda3std6ranges3__45__cpo4swapE,(.L_8 - _ZN39_INTERNAL_312c9721_4_k_cu_33f874fe_62164cuda3std6ranges3__45__cpo4swapE)
_ZN39_INTERNAL_312c9721_4_k_cu_33f874fe_62164cuda3std6ranges3__45__cpo4swapE:
	.zero		1
.L_8:


//--------------------- .nv.constant0._ZN7cutlass13device_kernelINS_4gemm6kernel13GemmUniversalIN4cute5tupleIJiiiiEEENS1_10collective13CollectiveMmaINS1_34MainloopSm90TmaGmmaWarpSpecializedILi4ENS5_IJNS4_1CILi1EEESB_SB_EEENS1_35KernelTmaWarpSpecializedCooperativeEEENS5_IJNSA_ILi128EEENSA_ILi256EEENSA_ILi32EEEEEENS_10tfloat32_tENS5_IJlSB_lEEESJ_SK_NS4_8TiledMMAINS4_8MMA_AtomIJNS4_4SM904GMMA30MMA_64x256x8_F32TF32TF32_SS_TNILNSO_7ScaleInE1ELSQ_1EEEEEENS4_6LayoutINS5_IJNSA_ILi2EEESB_SB_EEENS5_IJSB_NSA_ILi0EEESW_EEEEENS5_IJNS4_10UnderscoreESZ_SZ_EEEEENS4_13SM90_TMA_LOADENS4_14ComposedLayoutINS4_7SwizzleILi3ELi4ELi3EEENS4_18smem_ptr_flag_bitsILi32EEENST_INS5_IJNSA_ILi8EEESH_EEENS5_IJSH_SB_EEEEEEEvNS4_8identityES12_S1C_vS1D_EENS_8epilogue10collective6detail29Sm90TmaWarpSpecializedAdapterINS1G_15DefaultEpilogueISJ_SK_SK_NS1F_6thread17LinearCombinationISJ_Li1EffLNS1K_9ScaleType4KindE0ELNS_15FloatRoundStyleE2ESJ_EENS1_15EpilogueDefaultEEEEEvvEEEEvNT_6ParamsE --------------------------
	.section	.nv.constant0._ZN7cutlass13device_kernelINS_4gemm6kernel13GemmUniversalIN4cute5tupleIJiiiiEEENS1_10collective13CollectiveMmaINS1_34MainloopSm90TmaGmmaWarpSpecializedILi4ENS5_IJNS4_1CILi1EEESB_SB_EEENS1_35KernelTmaWarpSpecializedCooperativeEEENS5_IJNSA_ILi128EEENSA_ILi256EEENSA_ILi32EEEEEENS_10tfloat32_tENS5_IJlSB_lEEESJ_SK_NS4_8TiledMMAINS4_8MMA_AtomIJNS4_4SM904GMMA30MMA_64x256x8_F32TF32TF32_SS_TNILNSO_7ScaleInE1ELSQ_1EEEEEENS4_6LayoutINS5_IJNSA_ILi2EEESB_SB_EEENS5_IJSB_NSA_ILi0EEESW_EEEEENS5_IJNS4_10UnderscoreESZ_SZ_EEEEENS4_13SM90_TMA_LOADENS4_14ComposedLayoutINS4_7SwizzleILi3ELi4ELi3EEENS4_18smem_ptr_flag_bitsILi32EEENST_INS5_IJNSA_ILi8EEESH_EEENS5_IJSH_SB_EEEEEEEvNS4_8identityES12_S1C_vS1D_EENS_8epilogue10collective6detail29Sm90TmaWarpSpecializedAdapterINS1G_15DefaultEpilogueISJ_SK_SK_NS1F_6thread17LinearCombinationISJ_Li1EffLNS1K_9ScaleType4KindE0ELNS_15FloatRoundStyleE2ESJ_EENS1_15EpilogueDefaultEEEEEvvEEEEvNT_6ParamsE,"a",@progbits
	.sectionflags	@""
	.align	4
.nv.constant0._ZN7cutlass13device_kernelINS_4gemm6kernel13GemmUniversalIN4cute5tupleIJiiiiEEENS1_10collective13CollectiveMmaINS1_34MainloopSm90TmaGmmaWarpSpecializedILi4ENS5_IJNS4_1CILi1EEESB_SB_EEENS1_35KernelTmaWarpSpecializedCooperativeEEENS5_IJNSA_ILi128EEENSA_ILi256EEENSA_ILi32EEEEEENS_10tfloat32_tENS5_IJlSB_lEEESJ_SK_NS4_8TiledMMAINS4_8MMA_AtomIJNS4_4SM904GMMA30MMA_64x256x8_F32TF32TF32_SS_TNILNSO_7ScaleInE1ELSQ_1EEEEEENS4_6LayoutINS5_IJNSA_ILi2EEESB_SB_EEENS5_IJSB_NSA_ILi0EEESW_EEEEENS5_IJNS4_10UnderscoreESZ_SZ_EEEEENS4_13SM90_TMA_LOADENS4_14ComposedLayoutINS4_7SwizzleILi3ELi4ELi3EEENS4_18smem_ptr_flag_bitsILi32EEENST_INS5_IJNSA_ILi8EEESH_EEENS5_IJSH_SB_EEEEEEEvNS4_8identityES12_S1C_vS1D_EENS_8epilogue10collective6detail29Sm90TmaWarpSpecializedAdapterINS1G_15DefaultEpilogueISJ_SK_SK_NS1F_6thread17LinearCombinationISJ_Li1EffLNS1K_9ScaleType4KindE0ELNS_15FloatRoundStyleE2ESJ_EENS1_15EpilogueDefaultEEEEEvvEEEEvNT_6ParamsE:
	.zero		1664


//--------------------- SYMBOLS --------------------------

	.type		.nv.reservedSmem.offset0,@object
	.size		.nv.reservedSmem.offset0,0x4
	.type		__assertfail,@function
